// auto-generated by cutlass_sweep.epilogue — config: {"arch": "sm_100", "cluster_m": 1, "cluster_n": 1, "dtype": "e4m3", "fusion": "lincomb", "tile_k": 64, "tile_m": 128, "tile_n": 256}
#include "cutlass/cutlass.h"
#include "cutlass/gemm/collective/collective_builder.hpp"
#include "cutlass/gemm/device/gemm_universal_adapter.h"
#include "cutlass/gemm/kernel/gemm_universal.hpp"
#include "cutlass/epilogue/collective/collective_builder.hpp"
#include "cutlass/epilogue/fusion/operations.hpp"
#include "cutlass/epilogue/thread/activation.h"

using Elem = cutlass::float_e4m3_t;
using Acc  = float;
using TileShape    = cute::Shape<cute::_128, cute::_256, cute::_64>;
using ClusterShape = cute::Shape<cute::_1, cute::_1, cute::_1>;
using FusionOp     = cutlass::epilogue::fusion::LinearCombination<Elem, Acc>;

using CollectiveEpilogue = typename cutlass::epilogue::collective::CollectiveBuilder<
    cutlass::arch::Sm100, cutlass::arch::OpClassTensorOp,
    TileShape, ClusterShape,
    cutlass::epilogue::collective::EpilogueTileAuto,
    Acc, Acc,
    Elem, cutlass::layout::RowMajor, 128 / cutlass::sizeof_bits<Elem>::value,
    Elem, cutlass::layout::RowMajor, 128 / cutlass::sizeof_bits<Elem>::value,
    cutlass::epilogue::collective::EpilogueScheduleAuto,
    FusionOp
  >::CollectiveOp;

using CollectiveMainloop = typename cutlass::gemm::collective::CollectiveBuilder<
    cutlass::arch::Sm100, cutlass::arch::OpClassTensorOp,
    Elem, cutlass::layout::RowMajor, 128 / cutlass::sizeof_bits<Elem>::value,
    Elem, cutlass::layout::ColumnMajor, 128 / cutlass::sizeof_bits<Elem>::value,
    Acc,
    TileShape, ClusterShape,
    cutlass::gemm::collective::StageCountAutoCarveout<
        static_cast<int>(sizeof(typename CollectiveEpilogue::SharedStorage))>,
    cutlass::gemm::collective::KernelScheduleAuto
  >::CollectiveOp;

using GemmKernel = cutlass::gemm::kernel::GemmUniversal<
    cute::Shape<int,int,int,int>, CollectiveMainloop, CollectiveEpilogue>;
using Gemm = cutlass::gemm::device::GemmUniversalAdapter<GemmKernel>;

auto* _anchor = &cutlass::device_kernel<GemmKernel>;


// ===== COMPILED SASS (sm_100a) =====

	.target	sm_100a

	.elftype	@"ET_EXEC"


//--------------------- .note.nv.tkinfo           --------------------------
	.section	.note.nv.tkinfo,"",@"SHT_NOTE"
	.sectionflags	@"SHF_NOTE_NV_TKINFO"
	.tkinfo
        /*0018*/ 	.word	0x00000002
        /*0030*/ 	.string	""
        /*0030*/ 	.string	"ptxas"
        /*0030*/ 	.string	"Cuda compilation tools, release 13.0, V13.0.88"
        /*0030*/ 	.string	"Build cuda_13.0.r13.0/compiler.36424714_0"
        /*0030*/ 	.string	"-arch sm_100a -m 64 "



//--------------------- .note.nv.cuinfo           --------------------------
	.section	.note.nv.cuinfo,"",@"SHT_NOTE"
	.sectionflags	@"SHF_NOTE_NV_CUINFO"
        /*0018*/ 	.short	0x0002
        /*001a*/ 	.short	0x0064
        /*001c*/ 	.short	0x0082
	.zero		2


//--------------------- .nv.info                  --------------------------
	.section	.nv.info,"",@"SHT_CUDA_INFO"
	.align	4


	//----- nvinfo : EIATTR_REGCOUNT
	.align		4
        /*0000*/ 	.byte	0x04, 0x2f
        /*0002*/ 	.short	(.L_20 - .L_19)
	.align		4
.L_19:
        /*0004*/ 	.word	index@(_ZN7cutlass13device_kernelINS_4gemm6kernel13GemmUniversalIN4cute5tupleIJiiiiEEENS1_10collective13CollectiveMmaINS1_35MainloopSm100TmaUmmaWarpSpecializedILi7ELi2ELi2ENS5_IJNS4_1CILi1EEESB_SB_EEEEENS5_IJNSA_ILi128EEENSA_ILi256EEENSA_ILi64EEEEEENS_12float_e4m3_tENS5_IJlSB_lEEESI_SJ_NS4_8TiledMMAINS4_8MMA_AtomIJNS4_10MMA_TraitsINS4_19SM100_MMA_F8F6F4_SSEJSI_SI_fSE_SF_NS4_17integral_constantINS4_4UMMA5MajorELSQ_0EEESR_NSO_INSP_7ScaleInELSS_0EEEST_EEEEEENS4_6LayoutISC_NS5_IJNSA_ILi0EEESX_SX_EEEEENS5_IJNS4_10UnderscoreES10_S10_EEEEENS4_13SM90_TMA_LOADENS4_14ComposedLayoutINS4_7SwizzleILi2ELi4ELi3EEENS4_18smem_ptr_flag_bitsILi8EEENSW_INS5_IJNSA_ILi8EEESG_EEENS5_IJSG_SB_EEEEEEEvNS4_8identityES13_S1D_vS1E_EENS_8epilogue10collective18CollectiveEpilogueINS1G_23Sm100TmaWarpSpecializedILi4ELi2ELi64ELb0ELb0EEEJSH_NS5_IJNSW_ISE_SB_EENSW_ISG_SB_EEEEESI_SJ_SI_SJ_NS1G_6fusion15FusionCallbacksIS1K_NS1O_17LinearCombinationISI_fSI_fLNS_15FloatRoundStyleE2EEESH_S1N_JEEENS4_5SM1004TMEM4LOAD26SM100_TMEM_LOAD_32dp32b64xES13_S1D_NS4_39AutoVectorizingCopyWithAssumedAlignmentILi128EEENS4_14SM90_TMA_STOREES1D_S1Z_S1Z_EEEvvEEEEvNT_6ParamsE)
        /*0008*/ 	.word	0x000000e0


	//----- nvinfo : EIATTR_FRAME_SIZE
	.align		4
.L_20:
        /*000c*/ 	.byte	0x04, 0x11
        /*000e*/ 	.short	(.L_22 - .L_21)
	.align		4
.L_21:
        /*0010*/ 	.word	index@($__internal_2_$__cuda_sm10x_tcgen05_guardrail_trap_unallocated_columns_being_dealloced)
        /*0014*/ 	.word	0x00000000


	//----- nvinfo : EIATTR_FRAME_SIZE
	.align		4
.L_22:
        /*0018*/ 	.byte	0x04, 0x11
        /*001a*/ 	.short	(.L_24 - .L_23)
	.align		4
.L_23:
        /*001c*/ 	.word	index@($__internal_1_$__cuda_sm10x_tcgen05_guardrail_trap_phase_invalid_during_alloc)
        /*0020*/ 	.word	0x00000000


	//----- nvinfo : EIATTR_FRAME_SIZE
	.align		4
.L_24:
        /*0024*/ 	.byte	0x04, 0x11
        /*0026*/ 	.short	(.L_26 - .L_25)
	.align		4
.L_25:
        /*0028*/ 	.word	index@($__internal_0_$__cuda_sm10x_tcgen05_guardrail_trap_col_being_dealloced_not_returned_by_alloc)
        /*002c*/ 	.word	0x00000000


	//----- nvinfo : EIATTR_FRAME_SIZE
	.align		4
.L_26:
        /*0030*/ 	.byte	0x04, 0x11
        /*0032*/ 	.short	(.L_28 - .L_27)
	.align		4
.L_27:
        /*0034*/ 	.word	index@(_ZN7cutlass13device_kernelINS_4gemm6kernel13GemmUniversalIN4cute5tupleIJiiiiEEENS1_10collective13CollectiveMmaINS1_35MainloopSm100TmaUmmaWarpSpecializedILi7ELi2ELi2ENS5_IJNS4_1CILi1EEESB_SB_EEEEENS5_IJNSA_ILi128EEENSA_ILi256EEENSA_ILi64EEEEEENS_12float_e4m3_tENS5_IJlSB_lEEESI_SJ_NS4_8TiledMMAINS4_8MMA_AtomIJNS4_10MMA_TraitsINS4_19SM100_MMA_F8F6F4_SSEJSI_SI_fSE_SF_NS4_17integral_constantINS4_4UMMA5MajorELSQ_0EEESR_NSO_INSP_7ScaleInELSS_0EEEST_EEEEEENS4_6LayoutISC_NS5_IJNSA_ILi0EEESX_SX_EEEEENS5_IJNS4_10UnderscoreES10_S10_EEEEENS4_13SM90_TMA_LOADENS4_14ComposedLayoutINS4_7SwizzleILi2ELi4ELi3EEENS4_18smem_ptr_flag_bitsILi8EEENSW_INS5_IJNSA_ILi8EEESG_EEENS5_IJSG_SB_EEEEEEEvNS4_8identityES13_S1D_vS1E_EENS_8epilogue10collective18CollectiveEpilogueINS1G_23Sm100TmaWarpSpecializedILi4ELi2ELi64ELb0ELb0EEEJSH_NS5_IJNSW_ISE_SB_EENSW_ISG_SB_EEEEESI_SJ_SI_SJ_NS1G_6fusion15FusionCallbacksIS1K_NS1O_17LinearCombinationISI_fSI_fLNS_15FloatRoundStyleE2EEESH_S1N_JEEENS4_5SM1004TMEM4LOAD26SM100_TMEM_LOAD_32dp32b64xES13_S1D_NS4_39AutoVectorizingCopyWithAssumedAlignmentILi128EEENS4_14SM90_TMA_STOREES1D_S1Z_S1Z_EEEvvEEEEvNT_6ParamsE)
        /*0038*/ 	.word	0x00000000


	//----- nvinfo : EIATTR_MIN_STACK_SIZE
	.align		4
.L_28:
        /*003c*/ 	.byte	0x04, 0x12
        /*003e*/ 	.short	(.L_30 - .L_29)
	.align		4
.L_29:
        /*0040*/ 	.word	index@(_ZN7cutlass13device_kernelINS_4gemm6kernel13GemmUniversalIN4cute5tupleIJiiiiEEENS1_10collective13CollectiveMmaINS1_35MainloopSm100TmaUmmaWarpSpecializedILi7ELi2ELi2ENS5_IJNS4_1CILi1EEESB_SB_EEEEENS5_IJNSA_ILi128EEENSA_ILi256EEENSA_ILi64EEEEEENS_12float_e4m3_tENS5_IJlSB_lEEESI_SJ_NS4_8TiledMMAINS4_8MMA_AtomIJNS4_10MMA_TraitsINS4_19SM100_MMA_F8F6F4_SSEJSI_SI_fSE_SF_NS4_17integral_constantINS4_4UMMA5MajorELSQ_0EEESR_NSO_INSP_7ScaleInELSS_0EEEST_EEEEEENS4_6LayoutISC_NS5_IJNSA_ILi0EEESX_SX_EEEEENS5_IJNS4_10UnderscoreES10_S10_EEEEENS4_13SM90_TMA_LOADENS4_14ComposedLayoutINS4_7SwizzleILi2ELi4ELi3EEENS4_18smem_ptr_flag_bitsILi8EEENSW_INS5_IJNSA_ILi8EEESG_EEENS5_IJSG_SB_EEEEEEEvNS4_8identityES13_S1D_vS1E_EENS_8epilogue10collective18CollectiveEpilogueINS1G_23Sm100TmaWarpSpecializedILi4ELi2ELi64ELb0ELb0EEEJSH_NS5_IJNSW_ISE_SB_EENSW_ISG_SB_EEEEESI_SJ_SI_SJ_NS1G_6fusion15FusionCallbacksIS1K_NS1O_17LinearCombinationISI_fSI_fLNS_15FloatRoundStyleE2EEESH_S1N_JEEENS4_5SM1004TMEM4LOAD26SM100_TMEM_LOAD_32dp32b64xES13_S1D_NS4_39AutoVectorizingCopyWithAssumedAlignmentILi128EEENS4_14SM90_TMA_STOREES1D_S1Z_S1Z_EEEvvEEEEvNT_6ParamsE)
        /*0044*/ 	.word	0x00000000
.L_30:


//--------------------- .nv.compat                --------------------------
	.section	.nv.compat,"",@"SHT_CUDA_COMPAT_INFO"
	.align	4
        /*0000*/ 	.byte	0x02, 0x09, 0x01, 0x00, 0x02, 0x02, 0x02, 0x00, 0x02, 0x05, 0x05, 0x00, 0x03, 0x07, 0x01, 0x01
        /*0010*/ 	.byte	0x02, 0x03, 0x01, 0x00, 0x02, 0x06, 0x01, 0x00, 0x04, 0x0b, 0x08, 0x00, 0x09, 0x00, 0x00, 0x00
        /*0020*/ 	.byte	0x00, 0x00, 0x00, 0x00


//--------------------- .nv.info._ZN7cutlass13device_kernelINS_4gemm6kernel13GemmUniversalIN4cute5tupleIJiiiiEEENS1_10collective13CollectiveMmaINS1_35MainloopSm100TmaUmmaWarpSpecializedILi7ELi2ELi2ENS5_IJNS4_1CILi1EEESB_SB_EEEEENS5_IJNSA_ILi128EEENSA_ILi256EEENSA_ILi64EEEEEENS_12float_e4m3_tENS5_IJlSB_lEEESI_SJ_NS4_8TiledMMAINS4_8MMA_AtomIJNS4_10MMA_TraitsINS4_19SM100_MMA_F8F6F4_SSEJSI_SI_fSE_SF_NS4_17integral_constantINS4_4UMMA5MajorELSQ_0EEESR_NSO_INSP_7ScaleInELSS_0EEEST_EEEEEENS4_6LayoutISC_NS5_IJNSA_ILi0EEESX_SX_EEEEENS5_IJNS4_10UnderscoreES10_S10_EEEEENS4_13SM90_TMA_LOADENS4_14ComposedLayoutINS4_7SwizzleILi2ELi4ELi3EEENS4_18smem_ptr_flag_bitsILi8EEENSW_INS5_IJNSA_ILi8EEESG_EEENS5_IJSG_SB_EEEEEEEvNS4_8identityES13_S1D_vS1E_EENS_8epilogue10collective18CollectiveEpilogueINS1G_23Sm100TmaWarpSpecializedILi4ELi2ELi64ELb0ELb0EEEJSH_NS5_IJNSW_ISE_SB_EENSW_ISG_SB_EEEEESI_SJ_SI_SJ_NS1G_6fusion15FusionCallbacksIS1K_NS1O_17LinearCombinationISI_fSI_fLNS_15FloatRoundStyleE2EEESH_S1N_JEEENS4_5SM1004TMEM4LOAD26SM100_TMEM_LOAD_32dp32b64xES13_S1D_NS4_39AutoVectorizingCopyWithAssumedAlignmentILi128EEENS4_14SM90_TMA_STOREES1D_S1Z_S1Z_EEEvvEEEEvNT_6ParamsE --------------------------
	.section	.nv.info._ZN7cutlass13device_kernelINS_4gemm6kernel13GemmUniversalIN4cute5tupleIJiiiiEEENS1_10collective13CollectiveMmaINS1_35MainloopSm100TmaUmmaWarpSpecializedILi7ELi2ELi2ENS5_IJNS4_1CILi1EEESB_SB_EEEEENS5_IJNSA_ILi128EEENSA_ILi256EEENSA_ILi64EEEEEENS_12float_e4m3_tENS5_IJlSB_lEEESI_SJ_NS4_8TiledMMAINS4_8MMA_AtomIJNS4_10MMA_TraitsINS4_19SM100_MMA_F8F6F4_SSEJSI_SI_fSE_SF_NS4_17integral_constantINS4_4UMMA5MajorELSQ_0EEESR_NSO_INSP_7ScaleInELSS_0EEEST_EEEEEENS4_6LayoutISC_NS5_IJNSA_ILi0EEESX_SX_EEEEENS5_IJNS4_10UnderscoreES10_S10_EEEEENS4_13SM90_TMA_LOADENS4_14ComposedLayoutINS4_7SwizzleILi2ELi4ELi3EEENS4_18smem_ptr_flag_bitsILi8EEENSW_INS5_IJNSA_ILi8EEESG_EEENS5_IJSG_SB_EEEEEEEvNS4_8identityES13_S1D_vS1E_EENS_8epilogue10collective18CollectiveEpilogueINS1G_23Sm100TmaWarpSpecializedILi4ELi2ELi64ELb0ELb0EEEJSH_NS5_IJNSW_ISE_SB_EENSW_ISG_SB_EEEEESI_SJ_SI_SJ_NS1G_6fusion15FusionCallbacksIS1K_NS1O_17LinearCombinationISI_fSI_fLNS_15FloatRoundStyleE2EEESH_S1N_JEEENS4_5SM1004TMEM4LOAD26SM100_TMEM_LOAD_32dp32b64xES13_S1D_NS4_39AutoVectorizingCopyWithAssumedAlignmentILi128EEENS4_14SM90_TMA_STOREES1D_S1Z_S1Z_EEEvvEEEEvNT_6ParamsE,"",@"SHT_CUDA_INFO"
	.sectionflags	@""
	.align	4


	//----- nvinfo : EIATTR_CUDA_API_VERSION
	.align		4
        /*0000*/ 	.byte	0x04, 0x37
        /*0002*/ 	.short	(.L_32 - .L_31)
.L_31:
        /*0004*/ 	.word	0x00000082


	//----- nvinfo : EIATTR_KPARAM_INFO
	.align		4
.L_32:
        /*0008*/ 	.byte	0x04, 0x17
        /*000a*/ 	.short	(.L_34 - .L_33)
.L_33:
        /*000c*/ 	.word	0x00000000
        /*0010*/ 	.short	0x0000
        /*0012*/ 	.short	0x0000
        /*0014*/ 	.byte	0x00, 0xf0, 0x01, 0x20


	//----- nvinfo : EIATTR_AT_ENTRY_FRAGMENTS
	.align		4
.L_34:
        /*0018*/ 	.byte	0x04, 0x4f
        /*001a*/ 	.short	(.L_36 - .L_35)


	//   ....[0]....
.L_35:
        /*001c*/ 	.word	0x00000006


	//----- nvinfo : EIATTR_RESERVED_SMEM_USED
	.align		4
.L_36:
        /*0020*/ 	.byte	0x01, 0x41
	.zero		2


	//----- nvinfo : EIATTR_SPARSE_MMA_MASK
	.align		4
        /*0024*/ 	.byte	0x03, 0x50
        /*0026*/ 	.short	0x0000


	//----- nvinfo : EIATTR_TCGEN05_1CTA_USED
	.align		4
        /*0028*/ 	.byte	0x01, 0x51
	.zero		2


	//----- nvinfo : EIATTR_MAXREG_COUNT
	.align		4
        /*002c*/ 	.byte	0x03, 0x1b
        /*002e*/ 	.short	0x00ff


	//----- nvinfo : EIATTR_NUM_BARRIERS
	.align		4
        /*0030*/ 	.byte	0x02, 0x4c
        /*0032*/ 	.byte	0x07
	.zero		1


	//----- nvinfo : EIATTR_EXTERNS
	.align		4
        /*0034*/ 	.byte	0x04, 0x0f
        /*0036*/ 	.short	(.L_38 - .L_37)


	//   ....[0]....
	.align		4
.L_37:
        /*0038*/ 	.word	index@(__assertfail)


	//----- nvinfo : EIATTR_MERCURY_ISA_VERSION
	.align		4
.L_38:
        /*003c*/ 	.byte	0x03, 0x5f
        /*003e*/ 	.short	0x0101


	//----- nvinfo : EIATTR_INT_WARP_WIDE_INSTR_OFFSETS
	.align		4
        /*0040*/ 	.byte	0x04, 0x31
        /*0042*/ 	.short	(.L_40 - .L_39)


	//   ....[0]....
.L_39:
        /*0044*/ 	.word	0x00001e00


	//   ....[1]....
        /*0048*/ 	.word	0x00003800


	//   ....[2]....
        /*004c*/ 	.word	0x00003820


	//   ....[3]....
        /*0050*/ 	.word	0x00003850


	//   ....[4]....
        /*0054*/ 	.word	0x00004190


	//   ....[5]....
        /*0058*/ 	.word	0x00004200


	//   ....[6]....
        /*005c*/ 	.word	0x000042e0


	//   ....[7]....
        /*0060*/ 	.word	0x00004360


	//   ....[8]....
        /*0064*/ 	.word	0x00004470


	//   ....[9]....
        /*0068*/ 	.word	0x00004500


	//   ....[10]....
        /*006c*/ 	.word	0x000046e0


	//   ....[11]....
        /*0070*/ 	.word	0x00004840


	//----- nvinfo : EIATTR_COOP_GROUP_MASK_REGIDS
	.align		4
.L_40:
        /*0074*/ 	.byte	0x04, 0x29
        /*0076*/ 	.short	(.L_42 - .L_41)


	//   ....[0]....
.L_41:
        /*0078*/ 	.word	0xffffffff


	//   ....[1]....
        /*007c*/ 	.word	0xffffffff


	//   ....[2]....
        /*0080*/ 	.word	0xffffffff


	//   ....[3]....
        /*0084*/ 	.word	0xffffffff


	//   ....[4]....
        /*0088*/ 	.word	0xffffffff


	//   ....[5]....
        /*008c*/ 	.word	0xffffffff


	//   ....[6]....
        /*0090*/ 	.word	0xffffffff


	//   ....[7]....
        /*0094*/ 	.word	0xffffffff


	//   ....[8]....
        /*0098*/ 	.word	0xffffffff


	//   ....[9]....
        /*009c*/ 	.word	0xffffffff


	//   ....[10]....
        /*00a0*/ 	.word	0xffffffff


	//   ....[11]....
        /*00a4*/ 	.word	0xffffffff


	//   ....[12]....
        /*00a8*/ 	.word	0xffffffff


	//----- nvinfo : EIATTR_COOP_GROUP_INSTR_OFFSETS
	.align		4
.L_42:
        /*00ac*/ 	.byte	0x04, 0x28
        /*00ae*/ 	.short	(.L_44 - .L_43)


	//   ....[0]....
.L_43:
        /*00b0*/ 	.word	0x00000090


	//   ....[1]....
        /*00b4*/ 	.word	0x000004d0


	//   ....[2]....
        /*00b8*/ 	.word	0x000006a0


	//   ....[3]....
        /*00bc*/ 	.word	0x00000840


	//   ....[4]....
        /*00c0*/ 	.word	0x00000940


	//   ....[5]....
        /*00c4*/ 	.word	0x00000ab0


	//   ....[6]....
        /*00c8*/ 	.word	0x00000c10


	//   ....[7]....
        /*00cc*/ 	.word	0x00001ce0


	//   ....[8]....
        /*00d0*/ 	.word	0x00002c70


	//   ....[9]....
        /*00d4*/ 	.word	0x00002e80


	//   ....[10]....
        /*00d8*/ 	.word	0x00002eb0


	//   ....[11]....
        /*00dc*/ 	.word	0x000036e0


	//   ....[12]....
        /*00e0*/ 	.word	0x00003910


	//----- nvinfo : EIATTR_VRC_CTA_INIT_COUNT
	.align		4
.L_44:
        /*00e4*/ 	.byte	0x02, 0x4a
        /*00e6*/ 	.byte	0x80
	.zero		1


	//----- nvinfo : EIATTR_SYSCALL_OFFSETS
	.align		4
        /*00e8*/ 	.byte	0x04, 0x46
        /*00ea*/ 	.short	(.L_46 - .L_45)


	//   ....[0]....
.L_45:
        /*00ec*/ 	.word	0x000052b0


	//   ....[1]....
        /*00f0*/ 	.word	0x000053f0


	//   ....[2]....
        /*00f4*/ 	.word	0x00005c50


	//   ....[3]....
        /*00f8*/ 	.word	0x00007270


	//   ....[4]....
        /*00fc*/ 	.word	0x00008820


	//   ....[5]....
        /*0100*/ 	.word	0x00009df0


	//----- nvinfo : EIATTR_MBARRIER_INSTR_OFFSETS
	.align		4
.L_46:
        /*0104*/ 	.byte	0x04, 0x39
        /*0106*/ 	.short	(.L_48 - .L_47)


	//   ....[0]....
.L_47:
        /*0108*/ 	.word	0x000005b0
        /*010c*/ 	.word	0x000000ff
        /*0110*/ 	.word	0x00000000
        /*0114*/ 	.short	0x0100
        /*0116*/ 	.byte	0x05
	.zero		1


	//   ....[1]....
        /*0118*/ 	.word	0x000005c0
        /*011c*/ 	.word	0x000000ff
        /*0120*/ 	.word	0x00000038
        /*0124*/ 	.short	0x0100
        /*0126*/ 	.byte	0x05
	.zero		1


	//   ....[2]....
        /*0128*/ 	.word	0x000005d0
        /*012c*/ 	.word	0x000000ff
        /*0130*/ 	.word	0x00000008
        /*0134*/ 	.short	0x0100
        /*0136*/ 	.byte	0x05
	.zero		1


	//   ....[3]....
        /*0138*/ 	.word	0x000005e0
        /*013c*/ 	.word	0x000000ff
        /*0140*/ 	.word	0x00000040
        /*0144*/ 	.short	0x0100
        /*0146*/ 	.byte	0x05
	.zero		1


	//   ....[4]....
        /*0148*/ 	.word	0x000005f0
        /*014c*/ 	.word	0x000000ff
        /*0150*/ 	.word	0x00000010
        /*0154*/ 	.short	0x0100
        /*0156*/ 	.byte	0x05
	.zero		1


	//   ....[5]....
        /*0158*/ 	.word	0x00000600
        /*015c*/ 	.word	0x000000ff
        /*0160*/ 	.word	0x00000048
        /*0164*/ 	.short	0x0100
        /*0166*/ 	.byte	0x05
	.zero		1


	//   ....[6]....
        /*0168*/ 	.word	0x00000610
        /*016c*/ 	.word	0x000000ff
        /*0170*/ 	.word	0x00000018
        /*0174*/ 	.short	0x0100
        /*0176*/ 	.byte	0x05
	.zero		1


	//   ....[7]....
        /*0178*/ 	.word	0x00000620
        /*017c*/ 	.word	0x000000ff
        /*0180*/ 	.word	0x00000050
        /*0184*/ 	.short	0x0100
        /*0186*/ 	.byte	0x05
	.zero		1


	//   ....[8]....
        /*0188*/ 	.word	0x00000630
        /*018c*/ 	.word	0x000000ff
        /*0190*/ 	.word	0x00000020
        /*0194*/ 	.short	0x0100
        /*0196*/ 	.byte	0x05
	.zero		1


	//   ....[9]....
        /*0198*/ 	.word	0x00000640
        /*019c*/ 	.word	0x000000ff
        /*01a0*/ 	.word	0x00000058
        /*01a4*/ 	.short	0x0100
        /*01a6*/ 	.byte	0x05
	.zero		1


	//   ....[10]....
        /*01a8*/ 	.word	0x00000650
        /*01ac*/ 	.word	0x000000ff
        /*01b0*/ 	.word	0x00000028
        /*01b4*/ 	.short	0x0100
        /*01b6*/ 	.byte	0x05
	.zero		1


	//   ....[11]....
        /*01b8*/ 	.word	0x00000660
        /*01bc*/ 	.word	0x000000ff
        /*01c0*/ 	.word	0x00000060
        /*01c4*/ 	.short	0x0100
        /*01c6*/ 	.byte	0x05
	.zero		1


	//   ....[12]....
        /*01c8*/ 	.word	0x00000670
        /*01cc*/ 	.word	0x000000ff
        /*01d0*/ 	.word	0x00000030
        /*01d4*/ 	.short	0x0100
        /*01d6*/ 	.byte	0x05
	.zero		1


	//   ....[13]....
        /*01d8*/ 	.word	0x00000680
        /*01dc*/ 	.word	0x000000ff
        /*01e0*/ 	.word	0x00000068
        /*01e4*/ 	.short	0x0100
        /*01e6*/ 	.byte	0x05
	.zero		1


	//   ....[14]....
        /*01e8*/ 	.word	0x000007b0
        /*01ec*/ 	.word	0x000000ff
        /*01f0*/ 	.word	0x00000070
        /*01f4*/ 	.short	0x0100
        /*01f6*/ 	.byte	0x07
	.zero		1


	//   ....[15]....
        /*01f8*/ 	.word	0x000007c0
        /*01fc*/ 	.word	0x000000ff
        /*0200*/ 	.word	0x00000090
        /*0204*/ 	.short	0x0100
        /*0206*/ 	.byte	0x07
	.zero		1


	//   ....[16]....
        /*0208*/ 	.word	0x000007d0
        /*020c*/ 	.word	0x000000ff
        /*0210*/ 	.word	0x00000078
        /*0214*/ 	.short	0x0100
        /*0216*/ 	.byte	0x07
	.zero		1


	//   ....[17]....
        /*0218*/ 	.word	0x000007e0
        /*021c*/ 	.word	0x000000ff
        /*0220*/ 	.word	0x00000098
        /*0224*/ 	.short	0x0100
        /*0226*/ 	.byte	0x07
	.zero		1


	//   ....[18]....
        /*0228*/ 	.word	0x000007f0
        /*022c*/ 	.word	0x000000ff
        /*0230*/ 	.word	0x00000080
        /*0234*/ 	.short	0x0100
        /*0236*/ 	.byte	0x07
	.zero		1


	//   ....[19]....
        /*0238*/ 	.word	0x00000800
        /*023c*/ 	.word	0x000000ff
        /*0240*/ 	.word	0x000000a0
        /*0244*/ 	.short	0x0100
        /*0246*/ 	.byte	0x07
	.zero		1


	//   ....[20]....
        /*0248*/ 	.word	0x00000810
        /*024c*/ 	.word	0x000000ff
        /*0250*/ 	.word	0x00000088
        /*0254*/ 	.short	0x0100
        /*0256*/ 	.byte	0x07
	.zero		1


	//   ....[21]....
        /*0258*/ 	.word	0x00000820
        /*025c*/ 	.word	0x000000ff
        /*0260*/ 	.word	0x000000a8
        /*0264*/ 	.short	0x0100
        /*0266*/ 	.byte	0x07
	.zero		1


	//   ....[22]....
        /*0268*/ 	.word	0x00000910
        /*026c*/ 	.word	0x000000ff
        /*0270*/ 	.word	0x000000b0
        /*0274*/ 	.short	0x0100
        /*0276*/ 	.byte	0x05
	.zero		1


	//   ....[23]....
        /*0278*/ 	.word	0x00000920
        /*027c*/ 	.word	0x000000ff
        /*0280*/ 	.word	0x000000b8
        /*0284*/ 	.short	0x0100
        /*0286*/ 	.byte	0x05
	.zero		1


	//   ....[24]....
        /*0288*/ 	.word	0x00000a60
        /*028c*/ 	.word	0x000000ff
        /*0290*/ 	.word	0x000000c0
        /*0294*/ 	.short	0x0100
        /*0296*/ 	.byte	0x05
	.zero		1


	//   ....[25]....
        /*0298*/ 	.word	0x00000a70
        /*029c*/ 	.word	0x000000ff
        /*02a0*/ 	.word	0x000000d0
        /*02a4*/ 	.short	0x0100
        /*02a6*/ 	.byte	0x05
	.zero		1


	//   ....[26]....
        /*02a8*/ 	.word	0x00000a80
        /*02ac*/ 	.word	0x000000ff
        /*02b0*/ 	.word	0x000000c8
        /*02b4*/ 	.short	0x0100
        /*02b6*/ 	.byte	0x05
	.zero		1


	//   ....[27]....
        /*02b8*/ 	.word	0x00000a90
        /*02bc*/ 	.word	0x000000ff
        /*02c0*/ 	.word	0x000000d8
        /*02c4*/ 	.short	0x0100
        /*02c6*/ 	.byte	0x05
	.zero		1


	//   ....[28]....
        /*02c8*/ 	.word	0x00000bc0
        /*02cc*/ 	.word	0x000000ff
        /*02d0*/ 	.word	0x000000e0
        /*02d4*/ 	.short	0x0100
        /*02d6*/ 	.byte	0x07
	.zero		1


	//   ....[29]....
        /*02d8*/ 	.word	0x00000bd0
        /*02dc*/ 	.word	0x000000ff
        /*02e0*/ 	.word	0x000000f0
        /*02e4*/ 	.short	0x0100
        /*02e6*/ 	.byte	0x07
	.zero		1


	//   ....[30]....
        /*02e8*/ 	.word	0x00000be0
        /*02ec*/ 	.word	0x000000ff
        /*02f0*/ 	.word	0x000000e8
        /*02f4*/ 	.short	0x0100
        /*02f6*/ 	.byte	0x07
	.zero		1


	//   ....[31]....
        /*02f8*/ 	.word	0x00000bf0
        /*02fc*/ 	.word	0x000000ff
        /*0300*/ 	.word	0x000000f8
        /*0304*/ 	.short	0x0100
        /*0306*/ 	.byte	0x07
	.zero		1


	//   ....[32]....
        /*0308*/ 	.word	0x00000ce0
        /*030c*/ 	.word	0x000000ff
        /*0310*/ 	.word	0x00000100
        /*0314*/ 	.short	0x0100
        /*0316*/ 	.byte	0x05
	.zero		1


	//   ....[33]....
        /*0318*/ 	.word	0x00000cf0
        /*031c*/ 	.word	0x000000ff
        /*0320*/ 	.word	0x00000110
        /*0324*/ 	.short	0x0100
        /*0326*/ 	.byte	0x05
	.zero		1


	//   ....[34]....
        /*0328*/ 	.word	0x00000d00
        /*032c*/ 	.word	0x000000ff
        /*0330*/ 	.word	0x00000108
        /*0334*/ 	.short	0x0100
        /*0336*/ 	.byte	0x05
	.zero		1


	//   ....[35]....
        /*0338*/ 	.word	0x00000d10
        /*033c*/ 	.word	0x000000ff
        /*0340*/ 	.word	0x00000118
        /*0344*/ 	.short	0x0100
        /*0346*/ 	.byte	0x05
	.zero		1


	//   ....[36]....
        /*0348*/ 	.word	0x000015e0
        /*034c*/ 	.word	0x00000003
        /*0350*/ 	.word	0x00000110
        /*0354*/ 	.short	0x010a
        /*0356*/ 	.byte	0xff
	.zero		1


	//   ....[37]....
        /*0358*/ 	.word	0x00001610
        /*035c*/ 	.word	0x00000003
        /*0360*/ 	.word	0x00000100
        /*0364*/ 	.short	0x0101
        /*0366*/ 	.byte	0xff
	.zero		1


	//   ....[38]....
        /*0368*/ 	.word	0x000016e0
        /*036c*/ 	.word	0x000000ff
        /*0370*/ 	.word	0x00000038
        /*0374*/ 	.short	0x010a
        /*0376*/ 	.byte	0x08
	.zero		1


	//   ....[39]....
        /*0378*/ 	.word	0x00001780
        /*037c*/ 	.word	0x000000ff
        /*0380*/ 	.word	0x00000038
        /*0384*/ 	.short	0x010a
        /*0386*/ 	.byte	0x21
	.zero		1


	//   ....[40]....
        /*0388*/ 	.word	0x000018d0
        /*038c*/ 	.word	0x000000ff
        /*0390*/ 	.word	0x00000038
        /*0394*/ 	.short	0x010a
        /*0396*/ 	.byte	0x08
	.zero		1


	//   ....[41]....
        /*0398*/ 	.word	0x000019e0
        /*039c*/ 	.word	0x000000ff
        /*03a0*/ 	.word	0x000000b8
        /*03a4*/ 	.short	0x0101
        /*03a6*/ 	.byte	0x04
	.zero		1


	//   ....[42]....
        /*03a8*/ 	.word	0x00001a00
        /*03ac*/ 	.word	0x000000ff
        /*03b0*/ 	.word	0x00000038
        /*03b4*/ 	.short	0x010a
        /*03b6*/ 	.byte	0x08
	.zero		1


	//   ....[43]....
        /*03b8*/ 	.word	0x00001a80
        /*03bc*/ 	.word	0x000000ff
        /*03c0*/ 	.word	0x00000038
        /*03c4*/ 	.short	0x010a
        /*03c6*/ 	.byte	0x11
	.zero		1


	//   ....[44]....
        /*03c8*/ 	.word	0x00001bd0
        /*03cc*/ 	.word	0x000000ff
        /*03d0*/ 	.word	0x00000038
        /*03d4*/ 	.short	0x010a
        /*03d6*/ 	.byte	0x08
	.zero		1


	//   ....[45]....
        /*03d8*/ 	.word	0x00001d10
        /*03dc*/ 	.word	0x00000002
        /*03e0*/ 	.word	0x000000c0
        /*03e4*/ 	.short	0x010a
        /*03e6*/ 	.byte	0xff
	.zero		1


	//   ....[46]....
        /*03e8*/ 	.word	0x00001dd0
        /*03ec*/ 	.word	0x00000002
        /*03f0*/ 	.word	0x00000000
        /*03f4*/ 	.short	0x0101
        /*03f6*/ 	.byte	0xff
	.zero		1


	//   ....[47]....
        /*03f8*/ 	.word	0x00002330
        /*03fc*/ 	.word	0x000000ff
        /*0400*/ 	.word	0x00000000
        /*0404*/ 	.short	0x010a
        /*0406*/ 	.byte	0x05
	.zero		1


	//   ....[48]....
        /*0408*/ 	.word	0x000023c0
        /*040c*/ 	.word	0x000000ff
        /*0410*/ 	.word	0x00000000
        /*0414*/ 	.short	0x010a
        /*0416*/ 	.byte	0x05
	.zero		1


	//   ....[49]....
        /*0418*/ 	.word	0x00002450
        /*041c*/ 	.word	0x000000ff
        /*0420*/ 	.word	0x00000000
        /*0424*/ 	.short	0x010a
        /*0426*/ 	.byte	0x05
	.zero		1


	//   ....[50]....
        /*0428*/ 	.word	0x000024e0
        /*042c*/ 	.word	0x000000ff
        /*0430*/ 	.word	0x00000000
        /*0434*/ 	.short	0x010a
        /*0436*/ 	.byte	0x05
	.zero		1


	//   ....[51]....
        /*0438*/ 	.word	0x00002570
        /*043c*/ 	.word	0x000000ff
        /*0440*/ 	.word	0x00000000
        /*0444*/ 	.short	0x010a
        /*0446*/ 	.byte	0x05
	.zero		1


	//   ....[52]....
        /*0448*/ 	.word	0x00002600
        /*044c*/ 	.word	0x000000ff
        /*0450*/ 	.word	0x00000000
        /*0454*/ 	.short	0x010a
        /*0456*/ 	.byte	0x05
	.zero		1


	//   ....[53]....
        /*0458*/ 	.word	0x000026a0
        /*045c*/ 	.word	0x00000000
        /*0460*/ 	.word	0x00000000
        /*0464*/ 	.short	0x010a
        /*0466*/ 	.byte	0xff
	.zero		1


	//   ....[54]....
        /*0468*/ 	.word	0x000027c0
        /*046c*/ 	.word	0x00000000
        /*0470*/ 	.word	0x00000100
        /*0474*/ 	.short	0x010a
        /*0476*/ 	.byte	0xff
	.zero		1


	//   ....[55]....
        /*0478*/ 	.word	0x00002820
        /*047c*/ 	.word	0x00000004
        /*0480*/ 	.word	0x00000000
        /*0484*/ 	.short	0x0101
        /*0486*/ 	.byte	0xff
	.zero		1


	//   ....[56]....
        /*0488*/ 	.word	0x00002840
        /*048c*/ 	.word	0x000000ff
        /*0490*/ 	.word	0x000000d0
        /*0494*/ 	.short	0x010a
        /*0496*/ 	.byte	0x05
	.zero		1


	//   ....[57]....
        /*0498*/ 	.word	0x00002960
        /*049c*/ 	.word	0x00000000
        /*04a0*/ 	.word	0x000000c0
        /*04a4*/ 	.short	0x010a
        /*04a6*/ 	.byte	0xff
	.zero		1


	//   ....[58]....
        /*04a8*/ 	.word	0x00002a70
        /*04ac*/ 	.word	0x00000000
        /*04b0*/ 	.word	0x00000000
        /*04b4*/ 	.short	0x0101
        /*04b6*/ 	.byte	0xff
	.zero		1


	//   ....[59]....
        /*04b8*/ 	.word	0x00002b00
        /*04bc*/ 	.word	0x000000ff
        /*04c0*/ 	.word	0x000000d0
        /*04c4*/ 	.short	0x0106
        /*04c6*/ 	.byte	0x05
	.zero		1


	//   ....[60]....
        /*04c8*/ 	.word	0x00002b20
        /*04cc*/ 	.word	0x000000ff
        /*04d0*/ 	.word	0x000000d0
        /*04d4*/ 	.short	0x010a
        /*04d6*/ 	.byte	0x05
	.zero		1


	//   ....[61]....
        /*04d8*/ 	.word	0x00002bb0
        /*04dc*/ 	.word	0x000000ff
        /*04e0*/ 	.word	0x000000d0
        /*04e4*/ 	.short	0x0106
        /*04e6*/ 	.byte	0x04
	.zero		1


	//   ....[62]....
        /*04e8*/ 	.word	0x00002bf0
        /*04ec*/ 	.word	0x00000000
        /*04f0*/ 	.word	0x000000d0
        /*04f4*/ 	.short	0x010a
        /*04f6*/ 	.byte	0xff
	.zero		1


	//   ....[63]....
        /*04f8*/ 	.word	0x000030f0
        /*04fc*/ 	.word	0x00000000
        /*0500*/ 	.word	0x000000c0
        /*0504*/ 	.short	0x010a
        /*0506*/ 	.byte	0xff
	.zero		1


	//   ....[64]....
        /*0508*/ 	.word	0x00003200
        /*050c*/ 	.word	0x00000003
        /*0510*/ 	.word	0x00000000
        /*0514*/ 	.short	0x0101
        /*0516*/ 	.byte	0xff
	.zero		1


	//   ....[65]....
        /*0518*/ 	.word	0x00003210
        /*051c*/ 	.word	0x000000ff
        /*0520*/ 	.word	0x00000000
        /*0524*/ 	.short	0x010a
        /*0526*/ 	.byte	0x04
	.zero		1


	//   ....[66]....
        /*0528*/ 	.word	0x00003230
        /*052c*/ 	.word	0x000000ff
        /*0530*/ 	.word	0x000000f0
        /*0534*/ 	.short	0x010a
        /*0536*/ 	.byte	0x08
	.zero		1


	//   ....[67]....
        /*0538*/ 	.word	0x00003300
        /*053c*/ 	.word	0x000000ff
        /*0540*/ 	.word	0x00000000
        /*0544*/ 	.short	0x010a
        /*0546*/ 	.byte	0x07
	.zero		1


	//   ....[68]....
        /*0548*/ 	.word	0x00003440
        /*054c*/ 	.word	0x000000ff
        /*0550*/ 	.word	0x00000000
        /*0554*/ 	.short	0x010a
        /*0556*/ 	.byte	0x04
	.zero		1


	//   ....[69]....
        /*0558*/ 	.word	0x00003630
        /*055c*/ 	.word	0x000000ff
        /*0560*/ 	.word	0x00000000
        /*0564*/ 	.short	0x010a
        /*0566*/ 	.byte	0x05
	.zero		1


	//   ....[70]....
        /*0568*/ 	.word	0x000036c0
        /*056c*/ 	.word	0x000000ff
        /*0570*/ 	.word	0x00000000
        /*0574*/ 	.short	0x010a
        /*0576*/ 	.byte	0x07
	.zero		1


	//   ....[71]....
        /*0578*/ 	.word	0x00003b40
        /*057c*/ 	.word	0x00000000
        /*0580*/ 	.word	0x000000c0
        /*0584*/ 	.short	0x010a
        /*0586*/ 	.byte	0xff
	.zero		1


	//   ....[72]....
        /*0588*/ 	.word	0x00003c00
        /*058c*/ 	.word	0x00000000
        /*0590*/ 	.word	0x00000000
        /*0594*/ 	.short	0x0101
        /*0596*/ 	.byte	0xff
	.zero		1


	//   ....[73]....
        /*0598*/ 	.word	0x00003f20
        /*059c*/ 	.word	0x000000ff
        /*05a0*/ 	.word	0x000000b8
        /*05a4*/ 	.short	0x010a
        /*05a6*/ 	.byte	0x07
	.zero		1


	//   ....[74]....
        /*05a8*/ 	.word	0x00004110
        /*05ac*/ 	.word	0x000000ff
        /*05b0*/ 	.word	0x00000090
        /*05b4*/ 	.short	0x010a
        /*05b6*/ 	.byte	0x07
	.zero		1


	//   ....[75]....
        /*05b8*/ 	.word	0x00004280
        /*05bc*/ 	.word	0x000000ff
        /*05c0*/ 	.word	0x00000070
        /*05c4*/ 	.short	0x010b
        /*05c6*/ 	.byte	0x07
	.zero		1


	//   ....[76]....
        /*05c8*/ 	.word	0x00004290
        /*05cc*/ 	.word	0x000000ff
        /*05d0*/ 	.word	0x00000000
        /*05d4*/ 	.short	0x0101
        /*05d6*/ 	.byte	0x08
	.zero		1


	//   ....[77]....
        /*05d8*/ 	.word	0x000042b0
        /*05dc*/ 	.word	0x000000ff
        /*05e0*/ 	.word	0x00000098
        /*05e4*/ 	.short	0x010a
        /*05e6*/ 	.byte	0x07
	.zero		1


	//   ....[78]....
        /*05e8*/ 	.word	0x00004410
        /*05ec*/ 	.word	0x000000ff
        /*05f0*/ 	.word	0x00000078
        /*05f4*/ 	.short	0x010b
        /*05f6*/ 	.byte	0x07
	.zero		1


	//   ....[79]....
        /*05f8*/ 	.word	0x00004420
        /*05fc*/ 	.word	0x000000ff
        /*0600*/ 	.word	0x00000000
        /*0604*/ 	.short	0x0101
        /*0606*/ 	.byte	0x08
	.zero		1


	//   ....[80]....
        /*0608*/ 	.word	0x00004430
        /*060c*/ 	.word	0x000000ff
        /*0610*/ 	.word	0x000000a0
        /*0614*/ 	.short	0x010a
        /*0616*/ 	.byte	0x07
	.zero		1


	//   ....[81]....
        /*0618*/ 	.word	0x000045d0
        /*061c*/ 	.word	0x000000ff
        /*0620*/ 	.word	0x00000080
        /*0624*/ 	.short	0x010b
        /*0626*/ 	.byte	0x07
	.zero		1


	//   ....[82]....
        /*0628*/ 	.word	0x00004640
        /*062c*/ 	.word	0x000000ff
        /*0630*/ 	.word	0x00000000
        /*0634*/ 	.short	0x0101
        /*0636*/ 	.byte	0x08
	.zero		1


	//   ....[83]....
        /*0638*/ 	.word	0x00004670
        /*063c*/ 	.word	0x000000ff
        /*0640*/ 	.word	0x000000a8
        /*0644*/ 	.short	0x010a
        /*0646*/ 	.byte	0x07
	.zero		1


	//   ....[84]....
        /*0648*/ 	.word	0x00004880
        /*064c*/ 	.word	0x000000ff
        /*0650*/ 	.word	0x00000088
        /*0654*/ 	.short	0x010b
        /*0656*/ 	.byte	0x07
	.zero		1


	//   ....[85]....
        /*0658*/ 	.word	0x000048a0
        /*065c*/ 	.word	0x000000ff
        /*0660*/ 	.word	0x00000000
        /*0664*/ 	.short	0x0101
        /*0666*/ 	.byte	0x0d
	.zero		1


	//   ....[86]....
        /*0668*/ 	.word	0x000048d0
        /*066c*/ 	.word	0x000000ff
        /*0670*/ 	.word	0x00000090
        /*0674*/ 	.short	0x010a
        /*0676*/ 	.byte	0x07
	.zero		1


	//   ....[87]....
        /*0678*/ 	.word	0x000048f0
        /*067c*/ 	.word	0x000000ff
        /*0680*/ 	.word	0x00000098
        /*0684*/ 	.short	0x010a
        /*0686*/ 	.byte	0x07
	.zero		1


	//   ....[88]....
        /*0688*/ 	.word	0x00004910
        /*068c*/ 	.word	0x000000ff
        /*0690*/ 	.word	0x000000a0
        /*0694*/ 	.short	0x010a
        /*0696*/ 	.byte	0x07
	.zero		1


	//   ....[89]....
        /*0698*/ 	.word	0x00004950
        /*069c*/ 	.word	0x00000000
        /*06a0*/ 	.word	0x000000a8
        /*06a4*/ 	.short	0x010a
        /*06a6*/ 	.byte	0xff
	.zero		1


	//   ....[90]....
        /*06a8*/ 	.word	0x00004c80
        /*06ac*/ 	.word	0x00000000
        /*06b0*/ 	.word	0x000000c0
        /*06b4*/ 	.short	0x010a
        /*06b6*/ 	.byte	0xff
	.zero		1


	//   ....[91]....
        /*06b8*/ 	.word	0x00004d90
        /*06bc*/ 	.word	0x00000000
        /*06c0*/ 	.word	0x00000000
        /*06c4*/ 	.short	0x0101
        /*06c6*/ 	.byte	0xff
	.zero		1


	//   ....[92]....
        /*06c8*/ 	.word	0x000057f0
        /*06cc*/ 	.word	0x00000003
        /*06d0*/ 	.word	0x00000070
        /*06d4*/ 	.short	0x010a
        /*06d6*/ 	.byte	0xff
	.zero		1


	//   ....[93]....
        /*06d8*/ 	.word	0x00005830
        /*06dc*/ 	.word	0x000000c1
        /*06e0*/ 	.word	0x000000e0
        /*06e4*/ 	.short	0x010a
        /*06e6*/ 	.byte	0xff
	.zero		1


	//   ....[94]....
        /*06e8*/ 	.word	0x00005960
        /*06ec*/ 	.word	0x00000003
        /*06f0*/ 	.word	0x00000070
        /*06f4*/ 	.short	0x010a
        /*06f6*/ 	.byte	0xff
	.zero		1


	//   ....[95]....
        /*06f8*/ 	.word	0x00005ac0
        /*06fc*/ 	.word	0x00000000
        /*0700*/ 	.word	0x00000000
        /*0704*/ 	.short	0x0101
        /*0706*/ 	.byte	0xff
	.zero		1


	//   ....[96]....
        /*0708*/ 	.word	0x00005b20
        /*070c*/ 	.word	0x000000c1
        /*0710*/ 	.word	0x000000e0
        /*0714*/ 	.short	0x010a
        /*0716*/ 	.byte	0xff
	.zero		1


	//   ....[97]....
        /*0718*/ 	.word	0x00006ed0
        /*071c*/ 	.word	0x000000cc
        /*0720*/ 	.word	0x00000070
        /*0724*/ 	.short	0x010a
        /*0726*/ 	.byte	0xff
	.zero		1


	//   ....[98]....
        /*0728*/ 	.word	0x00006fa0
        /*072c*/ 	.word	0x000000cc
        /*0730*/ 	.word	0x00000070
        /*0734*/ 	.short	0x010a
        /*0736*/ 	.byte	0xff
	.zero		1


	//   ....[99]....
        /*0738*/ 	.word	0x000070e0
        /*073c*/ 	.word	0x00000003
        /*0740*/ 	.word	0x00000000
        /*0744*/ 	.short	0x0101
        /*0746*/ 	.byte	0xff
	.zero		1


	//   ....[100]....
        /*0748*/ 	.word	0x00008480
        /*074c*/ 	.word	0x00000000
        /*0750*/ 	.word	0x00000070
        /*0754*/ 	.short	0x010a
        /*0756*/ 	.byte	0xff
	.zero		1


	//   ....[101]....
        /*0758*/ 	.word	0x00008550
        /*075c*/ 	.word	0x00000000
        /*0760*/ 	.word	0x00000070
        /*0764*/ 	.short	0x010a
        /*0766*/ 	.byte	0xff
	.zero		1


	//   ....[102]....
        /*0768*/ 	.word	0x000086b0
        /*076c*/ 	.word	0x00000000
        /*0770*/ 	.word	0x00000000
        /*0774*/ 	.short	0x0101
        /*0776*/ 	.byte	0xff
	.zero		1


	//   ....[103]....
        /*0778*/ 	.word	0x00009a60
        /*077c*/ 	.word	0x00000000
        /*0780*/ 	.word	0x00000070
        /*0784*/ 	.short	0x010a
        /*0786*/ 	.byte	0xff
	.zero		1


	//   ....[104]....
        /*0788*/ 	.word	0x00009b30
        /*078c*/ 	.word	0x00000000
        /*0790*/ 	.word	0x00000070
        /*0794*/ 	.short	0x010a
        /*0796*/ 	.byte	0xff
	.zero		1


	//   ....[105]....
        /*0798*/ 	.word	0x00009c90
        /*079c*/ 	.word	0x00000000
        /*07a0*/ 	.word	0x00000000
        /*07a4*/ 	.short	0x0101
        /*07a6*/ 	.byte	0xff
	.zero		1


	//   ....[106]....
        /*07a8*/ 	.word	0x0000a180
        /*07ac*/ 	.word	0x000000ff
        /*07b0*/ 	.word	0x00000000
        /*07b4*/ 	.short	0x0101
        /*07b6*/ 	.byte	0x05
	.zero		1


	//   ....[107]....
        /*07b8*/ 	.word	0x0000b100
        /*07bc*/ 	.word	0x00000003
        /*07c0*/ 	.word	0x00000110
        /*07c4*/ 	.short	0x010a
        /*07c6*/ 	.byte	0xff
	.zero		1


	//   ....[108]....
        /*07c8*/ 	.word	0x0000b160
        /*07cc*/ 	.word	0x00000002
        /*07d0*/ 	.word	0x00000038
        /*07d4*/ 	.short	0x010a
        /*07d6*/ 	.byte	0xff
	.zero		1


	//   ....[109]....
        /*07d8*/ 	.word	0x0000b1c0
        /*07dc*/ 	.word	0x00000002
        /*07e0*/ 	.word	0x00000038
        /*07e4*/ 	.short	0x010a
        /*07e6*/ 	.byte	0xff
	.zero		1


	//   ....[110]....
        /*07e8*/ 	.word	0x0000b210
        /*07ec*/ 	.word	0x00000002
        /*07f0*/ 	.word	0x000000c0
        /*07f4*/ 	.short	0x010a
        /*07f6*/ 	.byte	0xff
	.zero		1


	//   ....[111]....
        /*07f8*/ 	.word	0x0000b270
        /*07fc*/ 	.word	0x00000000
        /*0800*/ 	.word	0x00000000
        /*0804*/ 	.short	0x010a
        /*0806*/ 	.byte	0xff
	.zero		1


	//   ....[112]....
        /*0808*/ 	.word	0x0000b2d0
        /*080c*/ 	.word	0x00000000
        /*0810*/ 	.word	0x00000000
        /*0814*/ 	.short	0x010a
        /*0816*/ 	.byte	0xff
	.zero		1


	//   ....[113]....
        /*0818*/ 	.word	0x0000b330
        /*081c*/ 	.word	0x00000000
        /*0820*/ 	.word	0x00000000
        /*0824*/ 	.short	0x010a
        /*0826*/ 	.byte	0xff
	.zero		1


	//   ....[114]....
        /*0828*/ 	.word	0x0000b390
        /*082c*/ 	.word	0x00000000
        /*0830*/ 	.word	0x00000000
        /*0834*/ 	.short	0x010a
        /*0836*/ 	.byte	0xff
	.zero		1


	//   ....[115]....
        /*0838*/ 	.word	0x0000b3f0
        /*083c*/ 	.word	0x00000000
        /*0840*/ 	.word	0x00000000
        /*0844*/ 	.short	0x010a
        /*0846*/ 	.byte	0xff
	.zero		1


	//   ....[116]....
        /*0848*/ 	.word	0x0000b450
        /*084c*/ 	.word	0x00000000
        /*0850*/ 	.word	0x00000000
        /*0854*/ 	.short	0x010a
        /*0856*/ 	.byte	0xff
	.zero		1


	//   ....[117]....
        /*0858*/ 	.word	0x0000b4a0
        /*085c*/ 	.word	0x00000000
        /*0860*/ 	.word	0x00000100
        /*0864*/ 	.short	0x010a
        /*0866*/ 	.byte	0xff
	.zero		1


	//   ....[118]....
        /*0868*/ 	.word	0x0000b500
        /*086c*/ 	.word	0x00000000
        /*0870*/ 	.word	0x000000d0
        /*0874*/ 	.short	0x010a
        /*0876*/ 	.byte	0xff
	.zero		1


	//   ....[119]....
        /*0878*/ 	.word	0x0000b550
        /*087c*/ 	.word	0x00000000
        /*0880*/ 	.word	0x000000c0
        /*0884*/ 	.short	0x010a
        /*0886*/ 	.byte	0xff
	.zero		1


	//   ....[120]....
        /*0888*/ 	.word	0x0000b5b0
        /*088c*/ 	.word	0x00000000
        /*0890*/ 	.word	0x000000d0
        /*0894*/ 	.short	0x010a
        /*0896*/ 	.byte	0xff
	.zero		1


	//   ....[121]....
        /*0898*/ 	.word	0x0000b600
        /*089c*/ 	.word	0x00000000
        /*08a0*/ 	.word	0x000000c0
        /*08a4*/ 	.short	0x010a
        /*08a6*/ 	.byte	0xff
	.zero		1


	//   ....[122]....
        /*08a8*/ 	.word	0x0000b660
        /*08ac*/ 	.word	0x00000003
        /*08b0*/ 	.word	0x000000f0
        /*08b4*/ 	.short	0x010a
        /*08b6*/ 	.byte	0xff
	.zero		1


	//   ....[123]....
        /*08b8*/ 	.word	0x0000b6c0
        /*08bc*/ 	.word	0x00000000
        /*08c0*/ 	.word	0x00000000
        /*08c4*/ 	.short	0x010a
        /*08c6*/ 	.byte	0xff
	.zero		1


	//   ....[124]....
        /*08c8*/ 	.word	0x0000b720
        /*08cc*/ 	.word	0x00000000
        /*08d0*/ 	.word	0x00000000
        /*08d4*/ 	.short	0x010a
        /*08d6*/ 	.byte	0xff
	.zero		1


	//   ....[125]....
        /*08d8*/ 	.word	0x0000b780
        /*08dc*/ 	.word	0x00000000
        /*08e0*/ 	.word	0x00000000
        /*08e4*/ 	.short	0x010a
        /*08e6*/ 	.byte	0xff
	.zero		1


	//   ....[126]....
        /*08e8*/ 	.word	0x0000b7d0
        /*08ec*/ 	.word	0x00000000
        /*08f0*/ 	.word	0x000000c0
        /*08f4*/ 	.short	0x010a
        /*08f6*/ 	.byte	0xff
	.zero		1


	//   ....[127]....
        /*08f8*/ 	.word	0x0000b830
        /*08fc*/ 	.word	0x00000000
        /*0900*/ 	.word	0x000000b8
        /*0904*/ 	.short	0x010a
        /*0906*/ 	.byte	0xff
	.zero		1


	//   ....[128]....
        /*0908*/ 	.word	0x0000b890
        /*090c*/ 	.word	0x00000003
        /*0910*/ 	.word	0x00000090
        /*0914*/ 	.short	0x010a
        /*0916*/ 	.byte	0xff
	.zero		1


	//   ....[129]....
        /*0918*/ 	.word	0x0000b8f0
        /*091c*/ 	.word	0x00000003
        /*0920*/ 	.word	0x00000098
        /*0924*/ 	.short	0x010a
        /*0926*/ 	.byte	0xff
	.zero		1


	//   ....[130]....
        /*0928*/ 	.word	0x0000b950
        /*092c*/ 	.word	0x00000003
        /*0930*/ 	.word	0x000000a0
        /*0934*/ 	.short	0x010a
        /*0936*/ 	.byte	0xff
	.zero		1


	//   ....[131]....
        /*0938*/ 	.word	0x0000b9b0
        /*093c*/ 	.word	0x00000003
        /*0940*/ 	.word	0x000000a8
        /*0944*/ 	.short	0x010a
        /*0946*/ 	.byte	0xff
	.zero		1


	//   ....[132]....
        /*0948*/ 	.word	0x0000ba10
        /*094c*/ 	.word	0x00000000
        /*0950*/ 	.word	0x00000090
        /*0954*/ 	.short	0x010a
        /*0956*/ 	.byte	0xff
	.zero		1


	//   ....[133]....
        /*0958*/ 	.word	0x0000ba70
        /*095c*/ 	.word	0x00000000
        /*0960*/ 	.word	0x00000098
        /*0964*/ 	.short	0x010a
        /*0966*/ 	.byte	0xff
	.zero		1


	//   ....[134]....
        /*0968*/ 	.word	0x0000bad0
        /*096c*/ 	.word	0x00000000
        /*0970*/ 	.word	0x000000a0
        /*0974*/ 	.short	0x010a
        /*0976*/ 	.byte	0xff
	.zero		1


	//   ....[135]....
        /*0978*/ 	.word	0x0000bb20
        /*097c*/ 	.word	0x00000000
        /*0980*/ 	.word	0x000000c0
        /*0984*/ 	.short	0x010a
        /*0986*/ 	.byte	0xff
	.zero		1


	//   ....[136]....
        /*0988*/ 	.word	0x0000bb70
        /*098c*/ 	.word	0x00000003
        /*0990*/ 	.word	0x00000070
        /*0994*/ 	.short	0x010a
        /*0996*/ 	.byte	0xff
	.zero		1


	//   ....[137]....
        /*0998*/ 	.word	0x0000bbc0
        /*099c*/ 	.word	0x000000c1
        /*09a0*/ 	.word	0x000000e0
        /*09a4*/ 	.short	0x010a
        /*09a6*/ 	.byte	0xff
	.zero		1


	//   ....[138]....
        /*09a8*/ 	.word	0x0000bc10
        /*09ac*/ 	.word	0x000000cc
        /*09b0*/ 	.word	0x00000070
        /*09b4*/ 	.short	0x010a
        /*09b6*/ 	.byte	0xff
	.zero		1


	//   ....[139]....
        /*09b8*/ 	.word	0x0000bc60
        /*09bc*/ 	.word	0x00000000
        /*09c0*/ 	.word	0x00000070
        /*09c4*/ 	.short	0x010a
        /*09c6*/ 	.byte	0xff
	.zero		1


	//   ....[140]....
        /*09c8*/ 	.word	0x0000bcb0
        /*09cc*/ 	.word	0x00000000
        /*09d0*/ 	.word	0x00000070
        /*09d4*/ 	.short	0x010a
        /*09d6*/ 	.byte	0xff
	.zero		1


	//----- nvinfo : EIATTR_NUM_MBARRIERS
	.align		4
.L_48:
        /*09d8*/ 	.byte	0x03, 0x38
        /*09da*/ 	.short	0x0024


	//----- nvinfo : EIATTR_EXIT_INSTR_OFFSETS
	.align		4
        /*09dc*/ 	.byte	0x04, 0x1c
        /*09de*/ 	.short	(.L_50 - .L_49)


	//   ....[0]....
.L_49:
        /*09e0*/ 	.word	0x000026d0


	//   ....[1]....
        /*09e4*/ 	.word	0x00002bc0


	//   ....[2]....
        /*09e8*/ 	.word	0x00002c20


	//   ....[3]....
        /*09ec*/ 	.word	0x00003920


	//   ....[4]....
        /*09f0*/ 	.word	0x00004980


	//   ....[5]....
        /*09f4*/ 	.word	0x000049c0


	//   ....[6]....
        /*09f8*/ 	.word	0x0000b0f0


	//----- nvinfo : EIATTR_MAX_THREADS
	.align		4
.L_50:
        /*09fc*/ 	.byte	0x04, 0x05
        /*09fe*/ 	.short	(.L_52 - .L_51)
.L_51:
        /*0a00*/ 	.word	0x00000100
        /*0a04*/ 	.word	0x00000001
        /*0a08*/ 	.word	0x00000001


	//----- nvinfo : EIATTR_CRS_STACK_SIZE
	.align		4
.L_52:
        /*0a0c*/ 	.byte	0x04, 0x1e
        /*0a0e*/ 	.short	(.L_54 - .L_53)
.L_53:
        /*0a10*/ 	.word	0x00000000


	//----- nvinfo : EIATTR_CBANK_PARAM_SIZE
	.align		4
.L_54:
        /*0a14*/ 	.byte	0x03, 0x19
        /*0a16*/ 	.short	0x0800


	//----- nvinfo : EIATTR_PARAM_CBANK
	.align		4
        /*0a18*/ 	.byte	0x04, 0x0a
        /*0a1a*/ 	.short	(.L_56 - .L_55)
	.align		4
.L_55:
        /*0a1c*/ 	.word	index@(.nv.constant0._ZN7cutlass13device_kernelINS_4gemm6kernel13GemmUniversalIN4cute5tupleIJiiiiEEENS1_10collective13CollectiveMmaINS1_35MainloopSm100TmaUmmaWarpSpecializedILi7ELi2ELi2ENS5_IJNS4_1CILi1EEESB_SB_EEEEENS5_IJNSA_ILi128EEENSA_ILi256EEENSA_ILi64EEEEEENS_12float_e4m3_tENS5_IJlSB_lEEESI_SJ_NS4_8TiledMMAINS4_8MMA_AtomIJNS4_10MMA_TraitsINS4_19SM100_MMA_F8F6F4_SSEJSI_SI_fSE_SF_NS4_17integral_constantINS4_4UMMA5MajorELSQ_0EEESR_NSO_INSP_7ScaleInELSS_0EEEST_EEEEEENS4_6LayoutISC_NS5_IJNSA_ILi0EEESX_SX_EEEEENS5_IJNS4_10UnderscoreES10_S10_EEEEENS4_13SM90_TMA_LOADENS4_14ComposedLayoutINS4_7SwizzleILi2ELi4ELi3EEENS4_18smem_ptr_flag_bitsILi8EEENSW_INS5_IJNSA_ILi8EEESG_EEENS5_IJSG_SB_EEEEEEEvNS4_8identityES13_S1D_vS1E_EENS_8epilogue10collective18CollectiveEpilogueINS1G_23Sm100TmaWarpSpecializedILi4ELi2ELi64ELb0ELb0EEEJSH_NS5_IJNSW_ISE_SB_EENSW_ISG_SB_EEEEESI_SJ_SI_SJ_NS1G_6fusion15FusionCallbacksIS1K_NS1O_17LinearCombinationISI_fSI_fLNS_15FloatRoundStyleE2EEESH_S1N_JEEENS4_5SM1004TMEM4LOAD26SM100_TMEM_LOAD_32dp32b64xES13_S1D_NS4_39AutoVectorizingCopyWithAssumedAlignmentILi128EEENS4_14SM90_TMA_STOREES1D_S1Z_S1Z_EEEvvEEEEvNT_6ParamsE)
        /*0a20*/ 	.short	0x0380
        /*0a22*/ 	.short	0x0800


	//----- nvinfo : EIATTR_SW_WAR
	.align		4
.L_56:
        /*0a24*/ 	.byte	0x04, 0x36
        /*0a26*/ 	.short	(.L_58 - .L_57)
.L_57:
        /*0a28*/ 	.word	0x00000008
.L_58:


//--------------------- .nv.callgraph             --------------------------
	.section	.nv.callgraph,"",@"SHT_CUDA_CALLGRAPH"
	.align	4
	.sectionentsize	8
	.align		4
        /*0000*/ 	.word	0x00000000
	.align		4
        /*0004*/ 	.word	0xffffffff
	.align		4
        /*0008*/ 	.word	index@(_ZN7cutlass13device_kernelINS_4gemm6kernel13GemmUniversalIN4cute5tupleIJiiiiEEENS1_10collective13CollectiveMmaINS1_35MainloopSm100TmaUmmaWarpSpecializedILi7ELi2ELi2ENS5_IJNS4_1CILi1EEESB_SB_EEEEENS5_IJNSA_ILi128EEENSA_ILi256EEENSA_ILi64EEEEEENS_12float_e4m3_tENS5_IJlSB_lEEESI_SJ_NS4_8TiledMMAINS4_8MMA_AtomIJNS4_10MMA_TraitsINS4_19SM100_MMA_F8F6F4_SSEJSI_SI_fSE_SF_NS4_17integral_constantINS4_4UMMA5MajorELSQ_0EEESR_NSO_INSP_7ScaleInELSS_0EEEST_EEEEEENS4_6LayoutISC_NS5_IJNSA_ILi0EEESX_SX_EEEEENS5_IJNS4_10UnderscoreES10_S10_EEEEENS4_13SM90_TMA_LOADENS4_14ComposedLayoutINS4_7SwizzleILi2ELi4ELi3EEENS4_18smem_ptr_flag_bitsILi8EEENSW_INS5_IJNSA_ILi8EEESG_EEENS5_IJSG_SB_EEEEEEEvNS4_8identityES13_S1D_vS1E_EENS_8epilogue10collective18CollectiveEpilogueINS1G_23Sm100TmaWarpSpecializedILi4ELi2ELi64ELb0ELb0EEEJSH_NS5_IJNSW_ISE_SB_EENSW_ISG_SB_EEEEESI_SJ_SI_SJ_NS1G_6fusion15FusionCallbacksIS1K_NS1O_17LinearCombinationISI_fSI_fLNS_15FloatRoundStyleE2EEESH_S1N_JEEENS4_5SM1004TMEM4LOAD26SM100_TMEM_LOAD_32dp32b64xES13_S1D_NS4_39AutoVectorizingCopyWithAssumedAlignmentILi128EEENS4_14SM90_TMA_STOREES1D_S1Z_S1Z_EEEvvEEEEvNT_6ParamsE)
	.align		4
        /*000c*/ 	.word	index@(__assertfail)
	.align		4
        /*0010*/ 	.word	0x00000000
	.align		4
        /*0014*/ 	.word	0xfffffffe
	.align		4
        /*0018*/ 	.word	0x00000000
	.align		4
        /*001c*/ 	.word	0xfffffffd
	.align		4
        /*0020*/ 	.word	0x00000000
	.align		4
        /*0024*/ 	.word	0xfffffffc


//--------------------- .nv.constant4             --------------------------
	.section	.nv.constant4,"a",@progbits
	.align	8
	.align		8
.nv.constant4:
        /*0000*/ 	.dword	__assertfail
	.align		8
        /*0008*/ 	.dword	__unnamed_1
	.align		8
        /*0010*/ 	.dword	__unnamed_2
	.align		8
        /*0018*/ 	.dword	__unnamed_3
	.align		8
        /*0020*/ 	.dword	_ZN39_INTERNAL_08ea4a62_4_k_cu_fbe4b8b9_28454cuda3std3__45__cpo5beginE
	.align		8
        /*0028*/ 	.dword	_ZN39_INTERNAL_08ea4a62_4_k_cu_fbe4b8b9_28454cuda3std3__45__cpo3endE
	.align		8
        /*0030*/ 	.dword	_ZN39_INTERNAL_08ea4a62_4_k_cu_fbe4b8b9_28454cuda3std3__45__cpo6cbeginE
	.align		8
        /*0038*/ 	.dword	_ZN39_INTERNAL_08ea4a62_4_k_cu_fbe4b8b9_28454cuda3std3__45__cpo4cendE
	.align		8
        /*0040*/ 	.dword	_ZN39_INTERNAL_08ea4a62_4_k_cu_fbe4b8b9_28454cuda3std3__441_GLOBAL__N__08ea4a62_4_k_cu_fbe4b8b9_28456ignoreE
	.align		8
        /*0048*/ 	.dword	_ZN39_INTERNAL_08ea4a62_4_k_cu_fbe4b8b9_28454cuda3std3__419piecewise_constructE
	.align		8
        /*0050*/ 	.dword	_ZN39_INTERNAL_08ea4a62_4_k_cu_fbe4b8b9_28454cuda3std3__48in_placeE
	.align		8
        /*0058*/ 	.dword	_ZN39_INTERNAL_08ea4a62_4_k_cu_fbe4b8b9_28454cuda3std6ranges3__45__cpo4swapE
	.align		8
        /*0060*/ 	.dword	_ZN39_INTERNAL_08ea4a62_4_k_cu_fbe4b8b9_28454cuda3std6ranges3__45__cpo9iter_moveE
	.align		8
        /*0068*/ 	.dword	_ZN39_INTERNAL_08ea4a62_4_k_cu_fbe4b8b9_28454cute7productE
	.align		8
        /*0070*/ 	.dword	_ZN39_INTERNAL_08ea4a62_4_k_cu_fbe4b8b9_28454cute1_E
	.align		8
        /*0078*/ 	.dword	$str$25
	.align		8
        /*0080*/ 	.dword	$str$26
	.align		8
        /*0088*/ 	.dword	$str$27
	.align		8
        /*0090*/ 	.dword	$str$28


//--------------------- .text._ZN7cutlass13device_kernelINS_4gemm6kernel13GemmUniversalIN4cute5tupleIJiiiiEEENS1_10collective13CollectiveMmaINS1_35MainloopSm100TmaUmmaWarpSpecializedILi7ELi2ELi2ENS5_IJNS4_1CILi1EEESB_SB_EEEEENS5_IJNSA_ILi128EEENSA_ILi256EEENSA_ILi64EEEEEENS_12float_e4m3_tENS5_IJlSB_lEEESI_SJ_NS4_8TiledMMAINS4_8MMA_AtomIJNS4_10MMA_TraitsINS4_19SM100_MMA_F8F6F4_SSEJSI_SI_fSE_SF_NS4_17integral_constantINS4_4UMMA5MajorELSQ_0EEESR_NSO_INSP_7ScaleInELSS_0EEEST_EEEEEENS4_6LayoutISC_NS5_IJNSA_ILi0EEESX_SX_EEEEENS5_IJNS4_10UnderscoreES10_S10_EEEEENS4_13SM90_TMA_LOADENS4_14ComposedLayoutINS4_7SwizzleILi2ELi4ELi3EEENS4_18smem_ptr_flag_bitsILi8EEENSW_INS5_IJNSA_ILi8EEESG_EEENS5_IJSG_SB_EEEEEEEvNS4_8identityES13_S1D_vS1E_EENS_8epilogue10collective18CollectiveEpilogueINS1G_23Sm100TmaWarpSpecializedILi4ELi2ELi64ELb0ELb0EEEJSH_NS5_IJNSW_ISE_SB_EENSW_ISG_SB_EEEEESI_SJ_SI_SJ_NS1G_6fusion15FusionCallbacksIS1K_NS1O_17LinearCombinationISI_fSI_fLNS_15FloatRoundStyleE2EEESH_S1N_JEEENS4_5SM1004TMEM4LOAD26SM100_TMEM_LOAD_32dp32b64xES13_S1D_NS4_39AutoVectorizingCopyWithAssumedAlignmentILi128EEENS4_14SM90_TMA_STOREES1D_S1Z_S1Z_EEEvvEEEEvNT_6ParamsE --------------------------
	.section	.text._ZN7cutlass13device_kernelINS_4gemm6kernel13GemmUniversalIN4cute5tupleIJiiiiEEENS1_10collective13CollectiveMmaINS1_35MainloopSm100TmaUmmaWarpSpecializedILi7ELi2ELi2ENS5_IJNS4_1CILi1EEESB_SB_EEEEENS5_IJNSA_ILi128EEENSA_ILi256EEENSA_ILi64EEEEEENS_12float_e4m3_tENS5_IJlSB_lEEESI_SJ_NS4_8TiledMMAINS4_8MMA_AtomIJNS4_10MMA_TraitsINS4_19SM100_MMA_F8F6F4_SSEJSI_SI_fSE_SF_NS4_17integral_constantINS4_4UMMA5MajorELSQ_0EEESR_NSO_INSP_7ScaleInELSS_0EEEST_EEEEEENS4_6LayoutISC_NS5_IJNSA_ILi0EEESX_SX_EEEEENS5_IJNS4_10UnderscoreES10_S10_EEEEENS4_13SM90_TMA_LOADENS4_14ComposedLayoutINS4_7SwizzleILi2ELi4ELi3EEENS4_18smem_ptr_flag_bitsILi8EEENSW_INS5_IJNSA_ILi8EEESG_EEENS5_IJSG_SB_EEEEEEEvNS4_8identityES13_S1D_vS1E_EENS_8epilogue10collective18CollectiveEpilogueINS1G_23Sm100TmaWarpSpecializedILi4ELi2ELi64ELb0ELb0EEEJSH_NS5_IJNSW_ISE_SB_EENSW_ISG_SB_EEEEESI_SJ_SI_SJ_NS1G_6fusion15FusionCallbacksIS1K_NS1O_17LinearCombinationISI_fSI_fLNS_15FloatRoundStyleE2EEESH_S1N_JEEENS4_5SM1004TMEM4LOAD26SM100_TMEM_LOAD_32dp32b64xES13_S1D_NS4_39AutoVectorizingCopyWithAssumedAlignmentILi128EEENS4_14SM90_TMA_STOREES1D_S1Z_S1Z_EEEvvEEEEvNT_6ParamsE,"ax",@progbits
	.align	128
.text._ZN7cutlass13device_kernelINS_4gemm6kernel13GemmUniversalIN4cute5tupleIJiiiiEEENS1_10collective13CollectiveMmaINS1_35MainloopSm100TmaUmmaWarpSpecializedILi7ELi2ELi2ENS5_IJNS4_1CILi1EEESB_SB_EEEEENS5_IJNSA_ILi128EEENSA_ILi256EEENSA_ILi64EEEEEENS_12float_e4m3_tENS5_IJlSB_lEEESI_SJ_NS4_8TiledMMAINS4_8MMA_AtomIJNS4_10MMA_TraitsINS4_19SM100_MMA_F8F6F4_SSEJSI_SI_fSE_SF_NS4_17integral_constantINS4_4UMMA5MajorELSQ_0EEESR_NSO_INSP_7ScaleInELSS_0EEEST_EEEEEENS4_6LayoutISC_NS5_IJNSA_ILi0EEESX_SX_EEEEENS5_IJNS4_10UnderscoreES10_S10_EEEEENS4_13SM90_TMA_LOADENS4_14ComposedLayoutINS4_7SwizzleILi2ELi4ELi3EEENS4_18smem_ptr_flag_bitsILi8EEENSW_INS5_IJNSA_ILi8EEESG_EEENS5_IJSG_SB_EEEEEEEvNS4_8identityES13_S1D_vS1E_EENS_8epilogue10collective18CollectiveEpilogueINS1G_23Sm100TmaWarpSpecializedILi4ELi2ELi64ELb0ELb0EEEJSH_NS5_IJNSW_ISE_SB_EENSW_ISG_SB_EEEEESI_SJ_SI_SJ_NS1G_6fusion15FusionCallbacksIS1K_NS1O_17LinearCombinationISI_fSI_fLNS_15FloatRoundStyleE2EEESH_S1N_JEEENS4_5SM1004TMEM4LOAD26SM100_TMEM_LOAD_32dp32b64xES13_S1D_NS4_39AutoVectorizingCopyWithAssumedAlignmentILi128EEENS4_14SM90_TMA_STOREES1D_S1Z_S1Z_EEEvvEEEEvNT_6ParamsE:
        .type           _ZN7cutlass13device_kernelINS_4gemm6kernel13GemmUniversalIN4cute5tupleIJiiiiEEENS1_10collective13CollectiveMmaINS1_35MainloopSm100TmaUmmaWarpSpecializedILi7ELi2ELi2ENS5_IJNS4_1CILi1EEESB_SB_EEEEENS5_IJNSA_ILi128EEENSA_ILi256EEENSA_ILi64EEEEEENS_12float_e4m3_tENS5_IJlSB_lEEESI_SJ_NS4_8TiledMMAINS4_8MMA_AtomIJNS4_10MMA_TraitsINS4_19SM100_MMA_F8F6F4_SSEJSI_SI_fSE_SF_NS4_17integral_constantINS4_4UMMA5MajorELSQ_0EEESR_NSO_INSP_7ScaleInELSS_0EEEST_EEEEEENS4_6LayoutISC_NS5_IJNSA_ILi0EEESX_SX_EEEEENS5_IJNS4_10UnderscoreES10_S10_EEEEENS4_13SM90_TMA_LOADENS4_14ComposedLayoutINS4_7SwizzleILi2ELi4ELi3EEENS4_18smem_ptr_flag_bitsILi8EEENSW_INS5_IJNSA_ILi8EEESG_EEENS5_IJSG_SB_EEEEEEEvNS4_8identityES13_S1D_vS1E_EENS_8epilogue10collective18CollectiveEpilogueINS1G_23Sm100TmaWarpSpecializedILi4ELi2ELi64ELb0ELb0EEEJSH_NS5_IJNSW_ISE_SB_EENSW_ISG_SB_EEEEESI_SJ_SI_SJ_NS1G_6fusion15FusionCallbacksIS1K_NS1O_17LinearCombinationISI_fSI_fLNS_15FloatRoundStyleE2EEESH_S1N_JEEENS4_5SM1004TMEM4LOAD26SM100_TMEM_LOAD_32dp32b64xES13_S1D_NS4_39AutoVectorizingCopyWithAssumedAlignmentILi128EEENS4_14SM90_TMA_STOREES1D_S1Z_S1Z_EEEvvEEEEvNT_6ParamsE,@function
        .size           _ZN7cutlass13device_kernelINS_4gemm6kernel13GemmUniversalIN4cute5tupleIJiiiiEEENS1_10collective13CollectiveMmaINS1_35MainloopSm100TmaUmmaWarpSpecializedILi7ELi2ELi2ENS5_IJNS4_1CILi1EEESB_SB_EEEEENS5_IJNSA_ILi128EEENSA_ILi256EEENSA_ILi64EEEEEENS_12float_e4m3_tENS5_IJlSB_lEEESI_SJ_NS4_8TiledMMAINS4_8MMA_AtomIJNS4_10MMA_TraitsINS4_19SM100_MMA_F8F6F4_SSEJSI_SI_fSE_SF_NS4_17integral_constantINS4_4UMMA5MajorELSQ_0EEESR_NSO_INSP_7ScaleInELSS_0EEEST_EEEEEENS4_6LayoutISC_NS5_IJNSA_ILi0EEESX_SX_EEEEENS5_IJNS4_10UnderscoreES10_S10_EEEEENS4_13SM90_TMA_LOADENS4_14ComposedLayoutINS4_7SwizzleILi2ELi4ELi3EEENS4_18smem_ptr_flag_bitsILi8EEENSW_INS5_IJNSA_ILi8EEESG_EEENS5_IJSG_SB_EEEEEEEvNS4_8identityES13_S1D_vS1E_EENS_8epilogue10collective18CollectiveEpilogueINS1G_23Sm100TmaWarpSpecializedILi4ELi2ELi64ELb0ELb0EEEJSH_NS5_IJNSW_ISE_SB_EENSW_ISG_SB_EEEEESI_SJ_SI_SJ_NS1G_6fusion15FusionCallbacksIS1K_NS1O_17LinearCombinationISI_fSI_fLNS_15FloatRoundStyleE2EEESH_S1N_JEEENS4_5SM1004TMEM4LOAD26SM100_TMEM_LOAD_32dp32b64xES13_S1D_NS4_39AutoVectorizingCopyWithAssumedAlignmentILi128EEENS4_14SM90_TMA_STOREES1D_S1Z_S1Z_EEEvvEEEEvNT_6ParamsE,(.L_x_176 - _ZN7cutlass13device_kernelINS_4gemm6kernel13GemmUniversalIN4cute5tupleIJiiiiEEENS1_10collective13CollectiveMmaINS1_35MainloopSm100TmaUmmaWarpSpecializedILi7ELi2ELi2ENS5_IJNS4_1CILi1EEESB_SB_EEEEENS5_IJNSA_ILi128EEENSA_ILi256EEENSA_ILi64EEEEEENS_12float_e4m3_tENS5_IJlSB_lEEESI_SJ_NS4_8TiledMMAINS4_8MMA_AtomIJNS4_10MMA_TraitsINS4_19SM100_MMA_F8F6F4_SSEJSI_SI_fSE_SF_NS4_17integral_constantINS4_4UMMA5MajorELSQ_0EEESR_NSO_INSP_7ScaleInELSS_0EEEST_EEEEEENS4_6LayoutISC_NS5_IJNSA_ILi0EEESX_SX_EEEEENS5_IJNS4_10UnderscoreES10_S10_EEEEENS4_13SM90_TMA_LOADENS4_14ComposedLayoutINS4_7SwizzleILi2ELi4ELi3EEENS4_18smem_ptr_flag_bitsILi8EEENSW_INS5_IJNSA_ILi8EEESG_EEENS5_IJSG_SB_EEEEEEEvNS4_8identityES13_S1D_vS1E_EENS_8epilogue10collective18CollectiveEpilogueINS1G_23Sm100TmaWarpSpecializedILi4ELi2ELi64ELb0ELb0EEEJSH_NS5_IJNSW_ISE_SB_EENSW_ISG_SB_EEEEESI_SJ_SI_SJ_NS1G_6fusion15FusionCallbacksIS1K_NS1O_17LinearCombinationISI_fSI_fLNS_15FloatRoundStyleE2EEESH_S1N_JEEENS4_5SM1004TMEM4LOAD26SM100_TMEM_LOAD_32dp32b64xES13_S1D_NS4_39AutoVectorizingCopyWithAssumedAlignmentILi128EEENS4_14SM90_TMA_STOREES1D_S1Z_S1Z_EEEvvEEEEvNT_6ParamsE)
        .other          _ZN7cutlass13device_kernelINS_4gemm6kernel13GemmUniversalIN4cute5tupleIJiiiiEEENS1_10collective13CollectiveMmaINS1_35MainloopSm100TmaUmmaWarpSpecializedILi7ELi2ELi2ENS5_IJNS4_1CILi1EEESB_SB_EEEEENS5_IJNSA_ILi128EEENSA_ILi256EEENSA_ILi64EEEEEENS_12float_e4m3_tENS5_IJlSB_lEEESI_SJ_NS4_8TiledMMAINS4_8MMA_AtomIJNS4_10MMA_TraitsINS4_19SM100_MMA_F8F6F4_SSEJSI_SI_fSE_SF_NS4_17integral_constantINS4_4UMMA5MajorELSQ_0EEESR_NSO_INSP_7ScaleInELSS_0EEEST_EEEEEENS4_6LayoutISC_NS5_IJNSA_ILi0EEESX_SX_EEEEENS5_IJNS4_10UnderscoreES10_S10_EEEEENS4_13SM90_TMA_LOADENS4_14ComposedLayoutINS4_7SwizzleILi2ELi4ELi3EEENS4_18smem_ptr_flag_bitsILi8EEENSW_INS5_IJNSA_ILi8EEESG_EEENS5_IJSG_SB_EEEEEEEvNS4_8identityES13_S1D_vS1E_EENS_8epilogue10collective18CollectiveEpilogueINS1G_23Sm100TmaWarpSpecializedILi4ELi2ELi64ELb0ELb0EEEJSH_NS5_IJNSW_ISE_SB_EENSW_ISG_SB_EEEEESI_SJ_SI_SJ_NS1G_6fusion15FusionCallbacksIS1K_NS1O_17LinearCombinationISI_fSI_fLNS_15FloatRoundStyleE2EEESH_S1N_JEEENS4_5SM1004TMEM4LOAD26SM100_TMEM_LOAD_32dp32b64xES13_S1D_NS4_39AutoVectorizingCopyWithAssumedAlignmentILi128EEENS4_14SM90_TMA_STOREES1D_S1Z_S1Z_EEEvvEEEEvNT_6ParamsE,@"STO_CUDA_ENTRY STV_DEFAULT"
_ZN7cutlass13device_kernelINS_4gemm6kernel13GemmUniversalIN4cute5tupleIJiiiiEEENS1_10collective13CollectiveMmaINS1_35MainloopSm100TmaUmmaWarpSpecializedILi7ELi2ELi2ENS5_IJNS4_1CILi1EEESB_SB_EEEEENS5_IJNSA_ILi128EEENSA_ILi256EEENSA_ILi64EEEEEENS_12float_e4m3_tENS5_IJlSB_lEEESI_SJ_NS4_8TiledMMAINS4_8MMA_AtomIJNS4_10MMA_TraitsINS4_19SM100_MMA_F8F6F4_SSEJSI_SI_fSE_SF_NS4_17integral_constantINS4_4UMMA5MajorELSQ_0EEESR_NSO_INSP_7ScaleInELSS_0EEEST_EEEEEENS4_6LayoutISC_NS5_IJNSA_ILi0EEESX_SX_EEEEENS5_IJNS4_10UnderscoreES10_S10_EEEEENS4_13SM90_TMA_LOADENS4_14ComposedLayoutINS4_7SwizzleILi2ELi4ELi3EEENS4_18smem_ptr_flag_bitsILi8EEENSW_INS5_IJNSA_ILi8EEESG_EEENS5_IJSG_SB_EEEEEEEvNS4_8identityES13_S1D_vS1E_EENS_8epilogue10collective18CollectiveEpilogueINS1G_23Sm100TmaWarpSpecializedILi4ELi2ELi64ELb0ELb0EEEJSH_NS5_IJNSW_ISE_SB_EENSW_ISG_SB_EEEEESI_SJ_SI_SJ_NS1G_6fusion15FusionCallbacksIS1K_NS1O_17LinearCombinationISI_fSI_fLNS_15FloatRoundStyleE2EEESH_S1N_JEEENS4_5SM1004TMEM4LOAD26SM100_TMEM_LOAD_32dp32b64xES13_S1D_NS4_39AutoVectorizingCopyWithAssumedAlignmentILi128EEENS4_14SM90_TMA_STOREES1D_S1Z_S1Z_EEEvvEEEEvNT_6ParamsE:
[----:B------:R-:W1:Y:S01]  /*0000*/  LDC R1, c[0x0][0x37c] ;  /* 0x0000df00ff017b82 */ /* 0x000e620000000800 */
[----:B------:R-:W2:Y:S01]  /*0010*/  S2R R185, SR_TID.X ;  /* 0x0000000000b97919 */ /* 0x000ea20000002100 */
[----:B------:R-:W3:Y:S01]  /*0020*/  LDCU.64 UR4, c[0x0][0x890] ;  /* 0x00011200ff0477ac */ /* 0x000ee20008000a00 */
[----:B------:R-:W-:Y:S02]  /*0030*/  PRMT R171, RZ, 0x7610, R171 ;  /* 0x00007610ffab7816 */ /* 0x000fe400000000ab */
[----:B------:R-:W-:Y:S01]  /*0040*/  ELECT P5, URZ, PT ;  /* 0x0000000000ff782f */ /* 0x000fe200038a0000 */
[----:B------:R-:W4:Y:S01]  /*0050*/  LDCU.64 UR46, c[0x0][0x358] ;  /* 0x00006b00ff2e77ac */ /* 0x000f220008000a00 */
[----:B---3--:R-:W-:-:S04]  /*0060*/  UISETP.NE.U32.AND UP0, UPT, UR4, URZ, UPT ;  /* 0x000000ff0400728c */ /* 0x008fc8000bf05070 */
[----:B------:R-:W-:Y:S01]  /*0070*/  UISETP.NE.AND.EX UP0, UPT, UR5, URZ, UPT, UP0 ;  /* 0x000000ff0500728c */ /* 0x000fe2000bf05300 */
[----:B--2---:R-:W-:-:S05]  /*0080*/  SHF.R.U32.HI R173, RZ, 0x5, R185 ;  /* 0x00000005ffad7819 */ /* 0x004fca00000116b9 */
[----:B------:R-:W2:Y:S02]  /*0090*/  SHFL.IDX PT, R0, R173, RZ, 0x1f ;  /* 0x00001fffad007589 */ /* 0x000ea400000e0000 */
[----:B--2---:R-:W-:Y:S01]  /*00a0*/  R2UR UR8, R0 ;  /* 0x00000000000872ca */ /* 0x004fe200000e0000 */
[----:B-1--4-:R-:W-:-:S14]  /*00b0*/  BRA.U UP0, `(.L_x_0) ;  /* 0x00000001002c7547 */ /* 0x012fdc000b800000 */
[----:B------:R-:W1:Y:S02]  /*00c0*/  LDCU.64 UR6, c[0x0][0x888] ;  /* 0x00011100ff0677ac */ /* 0x000e640008000a00 */
[----:B-1----:R-:W-:-:S04]  /*00d0*/  UISETP.NE.U32.AND UP0, UPT, UR6, URZ, UPT ;  /* 0x000000ff0600728c */ /* 0x002fc8000bf05070 */
[----:B------:R-:W-:-:S09]  /*00e0*/  UISETP.NE.AND.EX UP0, UPT, UR7, URZ, UPT, UP0 ;  /* 0x000000ff0700728c */ /* 0x000fd2000bf05300 */
[----:B------:R-:W-:Y:S05]  /*00f0*/  BRA.U !UP0, `(.L_x_1) ;  /* 0x0000000108107547 */ /* 0x000fea000b800000 */
[----:B------:R-:W1:Y:S02]  /*0100*/  LDC.64 R2, c[0x0][0x888] ;  /* 0x00022200ff027b82 */ /* 0x000e640000000a00 */
[----:B-1----:R1:W5:Y:S01]  /*0110*/  LDG.E R81, desc[UR46][R2.64] ;  /* 0x0000002e02517981 */ /* 0x002362000c1e1900 */
[----:B------:R-:W-:Y:S01]  /*0120*/  HFMA2 R171, -RZ, RZ, 0, 5.9604644775390625e-08 ;  /* 0x00000001ffab7431 */ /* 0x000fe200000001ff */
[----:B------:R-:W-:Y:S05]  /*0130*/  BRA `(.L_x_0) ;  /* 0x00000000000c7947 */ /* 0x000fea0003800000 */
.L_x_1:
[----:B------:R-:W1:Y:S01]  /*0140*/  LDCU UR6, c[0x0][0x880] ;  /* 0x00011000ff0677ac */ /* 0x000e620008000800 */
[----:B------:R-:W-:Y:S01]  /*0150*/  HFMA2 R171, -RZ, RZ, 0, 5.9604644775390625e-08 ;  /* 0x00000001ffab7431 */ /* 0x000fe200000001ff */
[----:B-1----:R-:W-:-:S07]  /*0160*/  MOV R81, UR6 ;  /* 0x0000000600517c02 */ /* 0x002fce0008000f00 */
.L_x_0:
[----:B------:R-:W2:Y:S02]  /*0170*/  LDCU.64 UR6, c[0x0][0x8b0] ;  /* 0x00011600ff0677ac */ /* 0x000ea40008000a00 */
[----:B--2---:R-:W-:-:S04]  /*0180*/  UISETP.NE.U32.AND UP0, UPT, UR6, URZ, UPT ;  /* 0x000000ff0600728c */ /* 0x004fc8000bf05070 */
[----:B------:R-:W-:-:S09]  /*0190*/  UISETP.NE.AND.EX UP0, UPT, UR7, URZ, UPT, UP0 ;  /* 0x000000ff0700728c */ /* 0x000fd2000bf05300 */
[----:B------:R-:W-:Y:S05]  /*01a0*/  BRA.U UP0, `(.L_x_2) ;  /* 0x0000000100247547 */ /* 0x000fea000b800000 */
[----:B------:R-:W2:Y:S02]  /*01b0*/  LDCU.64 UR6, c[0x0][0x8a8] ;  /* 0x00011500ff0677ac */ /* 0x000ea40008000a00 */
[----:B--2---:R-:W-:-:S04]  /*01c0*/  UISETP.NE.U32.AND UP0, UPT, UR6, URZ, UPT ;  /* 0x000000ff0600728c */ /* 0x004fc8000bf05070 */
[----:B------:R-:W-:-:S09]  /*01d0*/  UISETP.NE.AND.EX UP0, UPT, UR7, URZ, UPT, UP0 ;  /* 0x000000ff0700728c */ /* 0x000fd2000bf05300 */
[----:B------:R-:W-:Y:S05]  /*01e0*/  BRA.U !UP0, `(.L_x_3) ;  /* 0x00000001080c7547 */ /* 0x000fea000b800000 */
[----:B------:R-:W2:Y:S02]  /*01f0*/  LDC.64 R78, c[0x0][0x8a8] ;  /* 0x00022a00ff4e7b82 */ /* 0x000ea40000000a00 */
[----:B--2---:R2:W5:Y:S01]  /*0200*/  LDG.E R78, desc[UR46][R78.64] ;  /* 0x0000002e4e4e7981 */ /* 0x004562000c1e1900 */
[----:B------:R-:W-:Y:S05]  /*0210*/  BRA `(.L_x_2) ;  /* 0x0000000000087947 */ /* 0x000fea0003800000 */
.L_x_3:
[----:B------:R-:W2:Y:S02]  /*0220*/  LDCU UR6, c[0x0][0x8a0] ;  /* 0x00011400ff0677ac */ /* 0x000ea40008000800 */
[----:B--2---:R-:W-:Y:S02]  /*0230*/  MOV R78, UR6 ;  /* 0x00000006004e7c02 */ /* 0x004fe40008000f00 */
.L_x_2:
[----:B------:R-:W-:Y:S01]  /*0240*/  IMAD.U32 R0, RZ, RZ, UR8 ;  /* 0x00000008ff007e24 */ /* 0x000fe2000f8e00ff */
[----:B------:R-:W-:Y:S04]  /*0250*/  BSSY.RECONVERGENT B0, `(.L_x_4) ;  /* 0x000000c000007945 */ /* 0x000fe80003800200 */
[C---:B------:R-:W-:Y:S02]  /*0260*/  ISETP.NE.OR P1, PT, R0.reuse, 0x1, !P5 ;  /* 0x000000010000780c */ /* 0x040fe40006f25670 */
[----:B------:R-:W-:-:S11]  /*0270*/  ISETP.NE.OR P0, PT, R0, 0x3, !P5 ;  /* 0x000000030000780c */ /* 0x000fd60006f05670 */
[----:B------:R-:W-:Y:S05]  /*0280*/  @P1 BRA `(.L_x_5) ;  /* 0x0000000000201947 */ /* 0x000fea0003800000 */
[----:B------:R-:W3:Y:S02]  /*0290*/  LDCU.64 UR6, c[0x0][0x348] ;  /* 0x00006900ff0677ac */ /* 0x000ee40008000a00 */
[----:B---3--:R-:W-:Y:S02]  /*02a0*/  UIADD3 UR10, UP1, UPT, UR6, 0x80, URZ ;  /* 0x00000080060a7890 */ /* 0x008fe4000ff3e0ff */
[----:B------:R-:W-:Y:S02]  /*02b0*/  UIADD3 UR6, UP0, UPT, UR6, 0x180, URZ ;  /* 0x0000018006067890 */ /* 0x000fe4000ff1e0ff */
[----:B------:R-:W-:Y:S02]  /*02c0*/  UIADD3.X UR11, UPT, UPT, URZ, UR7, URZ, UP1, !UPT ;  /* 0x00000007ff0b7290 */ /* 0x000fe40008ffe4ff */
[----:B------:R-:W-:-:S07]  /*02d0*/  UIADD3.X UR7, UPT, UPT, URZ, UR7, URZ, UP0, !UPT ;  /* 0x00000007ff077290 */ /* 0x000fce00087fe4ff */
[----:B------:R3:W-:Y:S02]  /*02e0*/  UTMACCTL.PF [UR10] ;  /* 0x000000000a0079b9 */ /* 0x0007e40008040000 */
[----:B------:R3:W-:Y:S02]  /*02f0*/  UTMACCTL.PF [UR6] ;  /* 0x00000000060079b9 */ /* 0x0007e40008040000 */
[----:B---3--:R-:W-:Y:S01]  /*0300*/  NOP ;  /* 0x0000000000007918 */ /* 0x008fe20000000000 */
.L_x_5:
[----:B------:R-:W-:Y:S05]  /*0310*/  BSYNC.RECONVERGENT B0 ;  /* 0x0000000000007941 */ /* 0x000fea0003800200 */
.L_x_4:
[----:B------:R-:W-:Y:S04]  /*0320*/  BSSY.RECONVERGENT B0, `(.L_x_6) ;  /* 0x000000a000007945 */ /* 0x000fe80003800200 */
        /* <DEDUP_REMOVED lines=9> */
.L_x_7:
[----:B------:R-:W-:Y:S05]  /*03c0*/  BSYNC.RECONVERGENT B0 ;  /* 0x0000000000007941 */ /* 0x000fea0003800200 */
.L_x_6:
[----:B------:R-:W3:Y:S01]  /*03d0*/  LDCU.64 UR6, c[0x0][0x888] ;  /* 0x00011100ff0677ac */ /* 0x000ee20008000a00 */
[----:B------:R-:W-:Y:S02]  /*03e0*/  UISETP.EQ.U32.AND UP1, UPT, UR4, URZ, UPT ;  /* 0x000000ff0400728c */ /* 0x000fe4000bf22070 */
[----:B------:R-:W-:Y:S02]  /*03f0*/  UPLOP3.LUT UP2, UPT, UPT, UPT, UPT, 0x80, 0x8 ;  /* 0x000000000008789c */ /* 0x000fe40003f4f070 */
[----:B---3--:R-:W-:-:S04]  /*0400*/  UISETP.NE.U32.AND UP0, UPT, UR6, URZ, UPT ;  /* 0x000000ff0600728c */ /* 0x008fc8000bf05070 */
[----:B------:R-:W-:-:S04]  /*0410*/  UISETP.NE.AND.EX UP0, UPT, UR7, URZ, UPT, UP0 ;  /* 0x000000ff0700728c */ /* 0x000fc8000bf05300 */
[----:B------:R-:W-:-:S04]  /*0420*/  UISETP.EQ.OR.EX UP3, UPT, UR5, URZ, !UP0, UP1 ;  /* 0x000000ff0500728c */ /* 0x000fc8000c762710 */
[----:B------:R-:W-:-:S05]  /*0430*/  UP2UR UR50, UPR, URZ, 0x8 ;  /* 0x00000008ff327883 */ /* 0x000fca0008000000 */
[----:B------:R-:W-:Y:S07]  /*0440*/  BRA.U !UP3, `(.L_x_8) ;  /* 0x000000010b207547 */ /* 0x000fee000b800000 */
[----:B------:R-:W-:Y:S01]  /*0450*/  UISETP.NE.U32.AND UP2, UPT, UR4, URZ, UPT ;  /* 0x000000ff0400728c */ /* 0x000fe2000bf45070 */
[----:B-----5:R-:W-:Y:S01]  /*0460*/  FSETP.NEU.AND P0, PT, R81, RZ, PT ;  /* 0x000000ff5100720b */ /* 0x020fe20003f0d000 */
[----:B------:R-:W-:Y:S02]  /*0470*/  USEL UR4, URZ, 0xffffffff, UP0 ;  /* 0xffffffffff047887 */ /* 0x000fe40008000000 */
[----:B------:R-:W-:-:S10]  /*0480*/  UISETP.NE.AND.EX UP2, UPT, UR5, URZ, UPT, UP2 ;  /* 0x000000ff0500728c */ /* 0x000fd4000bf45320 */
[----:B------:R-:W-:Y:S01]  /*0490*/  VOTEU.ANY UP1, P0 ;  /* 0x0000000000ff7886 */ /* 0x000fe20000020100 */
[----:B------:R-:W-:-:S04]  /*04a0*/  @!UP2 USEL UR4, URZ, 0xffffffff, UP1 ;  /* 0xffffffffff04a887 */ /* 0x000fc80008800000 */
[----:B------:R-:W-:-:S04]  /*04b0*/  ULOP3.LUT UR4, UR4, 0x1, URZ, 0xc0, !UPT ;  /* 0x0000000104047892 */ /* 0x000fc8000f8ec0ff */
[----:B------:R-:W-:-:S11]  /*04c0*/  UISETP.NE.U32.AND UP2, UPT, UR4, 0x1, UPT ;  /* 0x000000010400788c */ /* 0x000fd6000bf45070 */
.L_x_8:
[----:B-1----:R-:W1:Y:S01]  /*04d0*/  SHFL.IDX PT, R2, R173, RZ, 0x1f ;  /* 0x00001fffad027589 */ /* 0x002e6200000e0000 */
[----:B------:R-:W-:-:S04]  /*04e0*/  UISETP.NE.AND UP1, UPT, UR8, 0x2, UPT ;  /* 0x000000020800788c */ /* 0x000fc8000bf25270 */
[----:B------:R-:W-:Y:S01]  /*04f0*/  USEL UR6, URZ, 0x1, UP1 ;  /* 0x00000001ff067887 */ /* 0x000fe20008800000 */
[----:B-1----:R-:W-:-:S13]  /*0500*/  ISETP.NE.AND P0, PT, R2, RZ, PT ;  /* 0x000000ff0200720c */ /* 0x002fda0003f05270 */
[----:B------:R-:W-:Y:S05]  /*0510*/  @P0 BRA `(.L_x_9) ;  /* 0x0000000000600947 */ /* 0x000fea0003800000 */
[----:B------:R-:W1:Y:S01]  /*0520*/  S2UR UR5, SR_CgaCtaId ;  /* 0x00000000000579c3 */ /* 0x000e620000008800 */
[----:B------:R-:W-:Y:S01]  /*0530*/  UMOV UR7, 0x400 ;  /* 0x0000040000077882 */ /* 0x000fe20000000000 */
[----:B------:R-:W-:Y:S01]  /*0540*/  UMOV UR4, 0x1 ;  /* 0x0000000100047882 */ /* 0x000fe20000000000 */
[----:B------:R-:W-:Y:S01]  /*0550*/  ELECT P0, URZ, PT ;  /* 0x0000000000ff782f */ /* 0x000fe20003800000 */
[----:B------:R-:W-:-:S04]  /*0560*/  UIADD3 UR10, UPT, UPT, -UR4, 0x100000, URZ ;  /* 0x00100000040a7890 */ /* 0x000fc8000fffe1ff */
[----:B------:R-:W-:Y:S02]  /*0570*/  USHF.L.U32 UR11, UR10, 0xb, URZ ;  /* 0x0000000b0a0b7899 */ /* 0x000fe400080006ff */
[----:B------:R-:W-:Y:S02]  /*0580*/  USHF.L.U32 UR10, UR10, 0x1, URZ ;  /* 0x000000010a0a7899 */ /* 0x000fe400080006ff */
[----:B-1----:R-:W-:Y:S01]  /*0590*/  ULEA UR5, UR5, UR7, 0x18 ;  /* 0x0000000705057291 */ /* 0x002fe2000f8ec0ff */
[----:B------:R-:W1:Y:S11]  /*05a0*/  FENCE.VIEW.ASYNC.S ;  /* 0x00000000000073c6 */ /* 0x000e760000000000 */
[----:B-1----:R1:W3:Y:S01]  /*05b0*/  SYNCS.EXCH.64 URZ, [UR5], UR10 ;  /* 0x0000000a05ff75b2 */ /* 0x0022e20008000100 */
[----:B------:R1:W4:Y:S01]  /*05c0*/  SYNCS.EXCH.64 URZ, [UR5+0x38], UR10 ;  /* 0x0000380a05ff75b2 */ /* 0x0003220008000100 */
[----:B------:R1:W1:Y:S01]  /*05d0*/  SYNCS.EXCH.64 URZ, [UR5+0x8], UR10 ;  /* 0x0000080a05ff75b2 */ /* 0x0002620008000100 */
        /* <DEDUP_REMOVED lines=11> */
[----:B------:R-:W-:Y:S01]  /*0690*/  NOP ;  /* 0x0000000000007918 */ /* 0x000fe20000000000 */
.L_x_9:
[----:B------:R-:W2:Y:S01]  /*06a0*/  SHFL.IDX PT, R2, R173, RZ, 0x1f ;  /* 0x00001fffad027589 */ /* 0x000ea200000e0000 */
[----:B------:R-:W-:Y:S01]  /*06b0*/  NOP ;  /* 0x0000000000007918 */ /* 0x000fe20000000000 */
[----:B--2---:R-:W-:-:S13]  /*06c0*/  ISETP.NE.AND P0, PT, R2, 0x1, PT ;  /* 0x000000010200780c */ /* 0x004fda0003f05270 */
[----:B------:R-:W-:Y:S05]  /*06d0*/  @P0 BRA `(.L_x_10) ;  /* 0x0000000000580947 */ /* 0x000fea0003800000 */
[----:B------:R-:W2:Y:S01]  /*06e0*/  S2UR UR7, SR_CgaCtaId ;  /* 0x00000000000779c3 */ /* 0x000ea20000008800 */
[----:B------:R-:W-:Y:S01]  /*06f0*/  UMOV UR9, 0x400 ;  /* 0x0000040000097882 */ /* 0x000fe20000000000 */
[----:B-1----:R-:W-:Y:S01]  /*0700*/  UMOV UR5, 0x20 ;  /* 0x0000002000057882 */ /* 0x002fe20000000000 */
[----:B------:R-:W-:Y:S01]  /*0710*/  UMOV UR4, 0x80 ;  /* 0x0000008000047882 */ /* 0x000fe20000000000 */
[----:B------:R-:W-:-:S04]  /*0720*/  UIADD3 UR10, UPT, UPT, -UR5, 0x100000, URZ ;  /* 0x00100000050a7890 */ /* 0x000fc8000fffe1ff */
[----:B------:R-:W-:Y:S02]  /*0730*/  USHF.L.U32 UR11, UR10, 0xb, URZ ;  /* 0x0000000b0a0b7899 */ /* 0x000fe400080006ff */
[----:B------:R-:W-:Y:S02]  /*0740*/  USHF.L.U32 UR10, UR10, 0x1, URZ ;  /* 0x000000010a0a7899 */ /* 0x000fe400080006ff */
[----:B------:R-:W-:-:S04]  /*0750*/  UIADD3 UR4, UPT, UPT, -UR4, 0x100000, URZ ;  /* 0x0010000004047890 */ /* 0x000fc8000fffe1ff */
[----:B------:R-:W-:Y:S02]  /*0760*/  USHF.L.U32 UR5, UR4, 0xb, URZ ;  /* 0x0000000b04057899 */ /* 0x000fe400080006ff */
[----:B------:R-:W-:Y:S01]  /*0770*/  USHF.L.U32 UR4, UR4, 0x1, URZ ;  /* 0x0000000104047899 */ /* 0x000fe200080006ff */
[----:B------:R-:W-:Y:S01]  /*0780*/  ELECT P0, URZ, PT ;  /* 0x0000000000ff782f */ /* 0x000fe20003800000 */
[----:B--2---:R-:W-:Y:S01]  /*0790*/  ULEA UR7, UR7, UR9, 0x18 ;  /* 0x0000000907077291 */ /* 0x004fe2000f8ec0ff */
[----:B------:R-:W1:Y:S11]  /*07a0*/  FENCE.VIEW.ASYNC.S ;  /* 0x00000000000073c6 */ /* 0x000e760000000000 */
[----:B-1----:R2:W1:Y:S01]  /*07b0*/  SYNCS.EXCH.64 URZ, [UR7+0x70], UR10 ;  /* 0x0000700a07ff75b2 */ /* 0x0024620008000100 */
[----:B------:R2:W1:Y:S01]  /*07c0*/  SYNCS.EXCH.64 URZ, [UR7+0x90], UR4 ;  /* 0x0000900407ff75b2 */ /* 0x0004620008000100 */
[----:B------:R2:W1:Y:S01]  /*07d0*/  SYNCS.EXCH.64 URZ, [UR7+0x78], UR10 ;  /* 0x0000780a07ff75b2 */ /* 0x0004620008000100 */
[----:B------:R2:W1:Y:S01]  /*07e0*/  SYNCS.EXCH.64 URZ, [UR7+0x98], UR4 ;  /* 0x0000980407ff75b2 */ /* 0x0004620008000100 */
[----:B------:R2:W1:Y:S01]  /*07f0*/  SYNCS.EXCH.64 URZ, [UR7+0x80], UR10 ;  /* 0x0000800a07ff75b2 */ /* 0x0004620008000100 */
[----:B------:R2:W1:Y:S01]  /*0800*/  SYNCS.EXCH.64 URZ, [UR7+0xa0], UR4 ;  /* 0x0000a00407ff75b2 */ /* 0x0004620008000100 */
[----:B------:R2:W1:Y:S01]  /*0810*/  SYNCS.EXCH.64 URZ, [UR7+0x88], UR10 ;  /* 0x0000880a07ff75b2 */ /* 0x0004620008000100 */
[----:B------:R2:W1:Y:S02]  /*0820*/  SYNCS.EXCH.64 URZ, [UR7+0xa8], UR4 ;  /* 0x0000a80407ff75b2 */ /* 0x0004640008000100 */
[----:B--2---:R-:W-:Y:S01]  /*0830*/  NOP ;  /* 0x0000000000007918 */ /* 0x004fe20000000000 */
.L_x_10:
[----:B------:R-:W2:Y:S01]  /*0840*/  SHFL.IDX PT, R2, R173, RZ, 0x1f ;  /* 0x00001fffad027589 */ /* 0x000ea200000e0000 */
[----:B------:R-:W-:Y:S01]  /*0850*/  NOP ;  /* 0x0000000000007918 */ /* 0x000fe20000000000 */
[----:B--2---:R-:W-:-:S13]  /*0860*/  ISETP.NE.AND P0, PT, R2, 0x3, PT ;  /* 0x000000030200780c */ /* 0x004fda0003f05270 */
[----:B------:R-:W-:Y:S05]  /*0870*/  @P0 BRA `(.L_x_11) ;  /* 0x0000000000300947 */ /* 0x000fea0003800000 */
[----:B-1----:R-:W1:Y:S01]  /*0880*/  S2UR UR5, SR_CgaCtaId ;  /* 0x00000000000579c3 */ /* 0x002e620000008800 */
        /* <DEDUP_REMOVED lines=8> */
[----:B-1----:R2:W1:Y:S01]  /*0910*/  SYNCS.EXCH.64 URZ, [UR5+0xb0], UR10 ;  /* 0x0000b00a05ff75b2 */ /* 0x0024620008000100 */
[----:B------:R2:W1:Y:S02]  /*0920*/  SYNCS.EXCH.64 URZ, [UR5+0xb8], UR10 ;  /* 0x0000b80a05ff75b2 */ /* 0x0004640008000100 */
[----:B--2---:R-:W-:Y:S01]  /*0930*/  NOP ;  /* 0x0000000000007918 */ /* 0x004fe20000000000 */
.L_x_11:
[----:B------:R-:W2:Y:S01]  /*0940*/  SHFL.IDX PT, R2, R173, RZ, 0x1f ;  /* 0x00001fffad027589 */ /* 0x000ea200000e0000 */
[----:B------:R-:W-:Y:S01]  /*0950*/  NOP ;  /* 0x0000000000007918 */ /* 0x000fe20000000000 */
[----:B--2---:R-:W-:-:S13]  /*0960*/  ISETP.NE.AND P0, PT, R2, 0x4, PT ;  /* 0x000000040200780c */ /* 0x004fda0003f05270 */
[----:B------:R-:W-:Y:S05]  /*0970*/  @P0 BRA `(.L_x_12) ;  /* 0x00000000004c0947 */ /* 0x000fea0003800000 */
[----:B-1----:R-:W1:Y:S01]  /*0980*/  S2UR UR5, SR_CgaCtaId ;  /* 0x00000000000579c3 */ /* 0x002e620000008800 */
[----:B------:R-:W-:Y:S01]  /*0990*/  UMOV UR9, 0x100 ;  /* 0x0000010000097882 */ /* 0x000fe20000000000 */
[----:B------:R-:W-:Y:S01]  /*09a0*/  UMOV UR7, 0x400 ;  /* 0x0000040000077882 */ /* 0x000fe20000000000 */
[----:B------:R-:W-:Y:S01]  /*09b0*/  USEL UR9, UR9, 0xe0, UP2 ;  /* 0x000000e009097887 */ /* 0x000fe20009000000 */
[----:B------:R-:W-:Y:S01]  /*09c0*/  UMOV UR4, 0x1 ;  /* 0x0000000100047882 */ /* 0x000fe20000000000 */
[----:B------:R-:W-:Y:S01]  /*09d0*/  ELECT P0, URZ, PT ;  /* 0x0000000000ff782f */ /* 0x000fe20003800000 */
[----:B------:R-:W-:-:S04]  /*09e0*/  UIADD3 UR10, UPT, UPT, -UR4, 0x100000, URZ ;  /* 0x00100000040a7890 */ /* 0x000fc8000fffe1ff */
[----:B------:R-:W-:Y:S02]  /*09f0*/  USHF.L.U32 UR11, UR10, 0xb, URZ ;  /* 0x0000000b0a0b7899 */ /* 0x000fe400080006ff */
[----:B------:R-:W-:Y:S02]  /*0a00*/  USHF.L.U32 UR10, UR10, 0x1, URZ ;  /* 0x000000010a0a7899 */ /* 0x000fe400080006ff */
[----:B------:R-:W-:-:S04]  /*0a10*/  UIADD3 UR12, UPT, UPT, -UR9, 0x100000, URZ ;  /* 0x00100000090c7890 */ /* 0x000fc8000fffe1ff */
[----:B------:R-:W-:Y:S02]  /*0a20*/  USHF.L.U32 UR13, UR12, 0xb, URZ ;  /* 0x0000000b0c0d7899 */ /* 0x000fe400080006ff */
[----:B------:R-:W-:Y:S02]  /*0a30*/  USHF.L.U32 UR12, UR12, 0x1, URZ ;  /* 0x000000010c0c7899 */ /* 0x000fe400080006ff */
[----:B-1----:R-:W-:Y:S01]  /*0a40*/  ULEA UR5, UR5, UR7, 0x18 ;  /* 0x0000000705057291 */ /* 0x002fe2000f8ec0ff */
[----:B------:R-:W1:Y:S11]  /*0a50*/  FENCE.VIEW.ASYNC.S ;  /* 0x00000000000073c6 */ /* 0x000e760000000000 */
[----:B-1----:R2:W1:Y:S01]  /*0a60*/  SYNCS.EXCH.64 URZ, [UR5+0xc0], UR10 ;  /* 0x0000c00a05ff75b2 */ /* 0x0024620008000100 */
[----:B------:R2:W1:Y:S01]  /*0a70*/  SYNCS.EXCH.64 URZ, [UR5+0xd0], UR12 ;  /* 0x0000d00c05ff75b2 */ /* 0x0004620008000100 */
[----:B------:R2:W1:Y:S01]  /*0a80*/  SYNCS.EXCH.64 URZ, [UR5+0xc8], UR10 ;  /* 0x0000c80a05ff75b2 */ /* 0x0004620008000100 */
[----:B------:R2:W1:Y:S02]  /*0a90*/  SYNCS.EXCH.64 URZ, [UR5+0xd8], UR12 ;  /* 0x0000d80c05ff75b2 */ /* 0x0004640008000100 */
[----:B--2---:R-:W-:Y:S01]  /*0aa0*/  NOP ;  /* 0x0000000000007918 */ /* 0x004fe20000000000 */
.L_x_12:
        /* <DEDUP_REMOVED lines=20> */
[----:B------:R2:W1:Y:S02]  /*0bf0*/  SYNCS.EXCH.64 URZ, [UR7+0xf8], UR4 ;  /* 0x0000f80407ff75b2 */ /* 0x0004640008000100 */
[----:B--2---:R-:W-:Y:S01]  /*0c00*/  NOP ;  /* 0x0000000000007918 */ /* 0x004fe20000000000 */
.L_x_13:
        /* <DEDUP_REMOVED lines=18> */
.L_x_14:
[----:B-1----:R-:W1:Y:S01]  /*0d30*/  S2UR UR5, SR_CTAID.X ;  /* 0x00000000000579c3 */ /* 0x002e620000002500 */
[----:B------:R-:W-:-:S05]  /*0d40*/  CS2R.32 R170, SR_CgaSize ;  /* 0x0000000000aa7805 */ /* 0x000fca0000008a00 */
[----:B------:R-:W-:-:S05]  /*0d50*/  IMAD R170, R170, -0xa0, RZ ;  /* 0xffffff60aaaa7824 */ /* 0x000fca00078e02ff */
[----:B------:R-:W-:-:S14]  /*0d60*/  R2UR UR9, R170 ;  /* 0x00000000aa0972ca */ /* 0x000fdc00000e0000 */
[----:B------:R-:W2:Y:S01]  /*0d70*/  LDCU UR9, c[0x0][UR9+0x2b0] ;  /* 0x00005600090977ac */ /* 0x000ea20008000800 */
[----:B------:R-:W-:Y:S01]  /*0d80*/  NOP ;  /* 0x0000000000007918 */ /* 0x000fe20000000000 */
[----:B------:R-:W-:-:S05]  /*0d90*/  CS2R.32 R170, SR_CgaSize ;  /* 0x0000000000aa7805 */ /* 0x000fca0000008a00 */
[----:B------:R-:W-:-:S05]  /*0da0*/  IMAD R170, R170, -0xa0, RZ ;  /* 0xffffff60aaaa7824 */ /* 0x000fca00078e02ff */
[----:B------:R-:W-:-:S14]  /*0db0*/  R2UR UR7, R170 ;  /* 0x00000000aa0772ca */ /* 0x000fdc00000e0000 */
[----:B------:R-:W3:Y:S01]  /*0dc0*/  LDCU UR7, c[0x0][UR7+0x2b4] ;  /* 0x00005680070777ac */ /* 0x000ee20008000800 */
[----:B------:R-:W4:Y:S08]  /*0dd0*/  S2UR UR4, SR_CTAID.Y ;  /* 0x00000000000479c3 */ /* 0x000f300000002600 */
[----:B------:R-:W3:Y:S01]  /*0de0*/  LDC R9, c[0x0][0xb24] ;  /* 0x0002c900ff097b82 */ /* 0x000ee20000000800 */
[----:B-1----:R-:W-:-:S02]  /*0df0*/  I2FP.F32.U32 R5, UR5 ;  /* 0x0000000500057c45 */ /* 0x002fc40008201000 */
[----:B------:R-:W-:-:S05]  /*0e00*/  CS2R.32 R3, SR_CgaSize ;  /* 0x0000000000037805 */ /* 0x000fca0000008a00 */
[----:B------:R-:W-:-:S06]  /*0e10*/  IMAD R3, R3, -0xa0, RZ ;  /* 0xffffff6003037824 */ /* 0x000fcc00078e02ff */
[----:B------:R-:W1:Y:S01]  /*0e20*/  LDC R3, c[0x0][R3+0x2a0] ;  /* 0x0000a80003037b82 */ /* 0x000e620000000800 */
[----:B------:R-:W-:Y:S01]  /*0e30*/  MOV R21, UR5 ;  /* 0x0000000500157c02 */ /* 0x000fe20008000f00 */
[----:B--2---:R-:W-:Y:S01]  /*0e40*/  FMUL R5, R5, UR9 ;  /* 0x0000000905057c20 */ /* 0x004fe20008400000 */
[----:B----4-:R-:W-:Y:S02]  /*0e50*/  I2FP.F32.U32 R4, UR4 ;  /* 0x0000000400047c45 */ /* 0x010fe40008201000 */
[----:B------:R-:W-:-:S05]  /*0e60*/  CS2R.32 R2, SR_CgaSize ;  /* 0x0000000000027805 */ /* 0x000fca0000008a00 */
[----:B------:R-:W-:-:S06]  /*0e70*/  IMAD R2, R2, -0xa0, RZ ;  /* 0xffffff6002027824 */ /* 0x000fcc00078e02ff */
[----:B------:R-:W2:Y:S01]  /*0e80*/  LDC R2, c[0x0][R2+0x2a4] ;  /* 0x0000a90002027b82 */ /* 0x000ea20000000800 */
[----:B------:R-:W4:Y:S01]  /*0e90*/  F2I.U32.TRUNC.NTZ R170, R5 ;  /* 0x0000000500aa7305 */ /* 0x000f22000020f000 */
[----:B------:R-:W-:Y:S01]  /*0ea0*/  MOV R20, UR4 ;  /* 0x0000000400147c02 */ /* 0x000fe20008000f00 */
[----:B---3--:R-:W-:-:S05]  /*0eb0*/  FMUL R4, R4, UR7 ;  /* 0x0000000704047c20 */ /* 0x008fca0008400000 */
[----:B------:R-:W-:Y:S01]  /*0ec0*/  BAR.SYNC.DEFER_BLOCKING 0x0 ;  /* 0x0000000000007b1d */ /* 0x000fe20000010000 */
[----:B------:R-:W-:-:S05]  /*0ed0*/  ISETP.GE.AND P0, PT, R9, 0x1, PT ;  /* 0x000000010900780c */ /* 0x000fca0003f06270 */
[----:B------:R-:W3:Y:S02]  /*0ee0*/  F2I.U32.TRUNC.NTZ R147, R4 ;  /* 0x0000000400937305 */ /* 0x000ee4000020f000 */
[----:B------:R-:W2:Y:S01]  /*0ef0*/  S2UR UR36, SR_CTAID.Z ;  /* 0x00000000002479c3 */ /* 0x000ea20000002700 */
[----:B----4-:R-:W-:-:S05]  /*0f00*/  IADD3 R170, PT, PT, -R170, RZ, RZ ;  /* 0x000000ffaaaa7210 */ /* 0x010fca0007ffe1ff */
[----:B-1----:R-:W-:Y:S01]  /*0f10*/  IMAD R170, R3, R170, UR5 ;  /* 0x0000000503aa7e24 */ /* 0x002fe2000f8e02aa */
[----:B---3--:R-:W-:-:S05]  /*0f20*/  IADD3 R147, PT, PT, -R147, RZ, RZ ;  /* 0x000000ff93937210 */ /* 0x008fca0007ffe1ff */
[----:B--2---:R-:W-:Y:S01]  /*0f30*/  IMAD R147, R2, R147, UR4 ;  /* 0x0000000402937e24 */ /* 0x004fe2000f8e0293 */
[----:B------:R-:W-:Y:S06]  /*0f40*/  @!P0 BRA `(.L_x_15) ;  /* 0x0000000000b88947 */ /* 0x000fec0003800000 */
[----:B------:R-:W1:Y:S01]  /*0f50*/  LDC.64 R4, c[0x0][0xb18] ;  /* 0x0002c600ff047b82 */ /* 0x000e620000000a00 */
[----:B------:R-:W-:-:S07]  /*0f60*/  ISETP.NE.AND P0, PT, R9, 0x1, PT ;  /* 0x000000010900780c */ /* 0x000fce0003f05270 */
[----:B------:R-:W2:Y:S08]  /*0f70*/  LDC R10, c[0x0][0xb0c] ;  /* 0x0002c300ff0a7b82 */ /* 0x000eb00000000800 */
[----:B------:R-:W3:Y:S08]  /*0f80*/  LDC R11, c[0x0][0x370] ;  /* 0x0000dc00ff0b7b82 */ /* 0x000ef00000000800 */
[----:B------:R-:W4:Y:S01]  /*0f90*/  LDC R12, c[0x0][0x374] ;  /* 0x0000dd00ff0c7b82 */ /* 0x000f220000000800 */
[----:B-1----:R-:W-:-:S07]  /*0fa0*/  ISETP.NE.AND P1, PT, R4, 0x1, PT ;  /* 0x000000010400780c */ /* 0x002fce0003f25270 */
[----:B------:R-:W3:Y:S01]  /*0fb0*/  LDC.64 R6, c[0x0][0xb10] ;  /* 0x0002c400ff067b82 */ /* 0x000ee20000000a00 */
[----:B--2---:R-:W-:-:S07]  /*0fc0*/  ISETP.NE.AND P2, PT, R10, 0x1, PT ;  /* 0x000000010a00780c */ /* 0x004fce0003f45270 */
[----:B------:R-:W1:Y:S08]  /*0fd0*/  LDC R8, c[0x0][0xb20] ;  /* 0x0002c800ff087b82 */ /* 0x000e700000000800 */
[----:B------:R-:W2:Y:S01]  /*0fe0*/  LDC.64 R2, c[0x0][0xb28] ;  /* 0x0002ca00ff027b82 */ /* 0x000ea20000000a00 */
[----:B----4-:R-:W-:-:S04]  /*0ff0*/  IMAD.HI.U32 R13, R12, R5, RZ ;  /* 0x000000050c0d7227 */ /* 0x010fc800078e00ff */
[----:B------:R-:W-:-:S04]  /*1000*/  IMAD.HI.U32 R5, R20, R5, RZ ;  /* 0x0000000514057227 */ /* 0x000fc800078e00ff */
[----:B---3--:R-:W-:-:S04]  /*1010*/  IMAD.HI.U32 R14, R11, R6, RZ ;  /* 0x000000060b0e7227 */ /* 0x008fc800078e00ff */
[C---:B------:R-:W-:Y:S01]  /*1020*/  IMAD.HI.U32 R16, R21.reuse, R6, RZ ;  /* 0x0000000615107227 */ /* 0x040fe200078e00ff */
[-C--:B------:R-:W-:Y:S02]  /*1030*/  @P2 SHF.R.U32.HI R11, RZ, R7.reuse, R14 ;  /* 0x00000007ff0b2219 */ /* 0x080fe4000001160e */
[-C--:B-1----:R-:W-:Y:S02]  /*1040*/  @P1 SHF.R.U32.HI R12, RZ, R8.reuse, R13 ;  /* 0x00000008ff0c1219 */ /* 0x082fe4000001160d */
[----:B------:R-:W-:Y:S02]  /*1050*/  SHF.R.U32.HI R5, RZ, R8, R5 ;  /* 0x00000008ff057219 */ /* 0x000fe40000011605 */
[----:B------:R-:W-:Y:S02]  /*1060*/  SHF.R.U32.HI R16, RZ, R7, R16 ;  /* 0x00000007ff107219 */ /* 0x000fe40000011610 */
[----:B------:R-:W-:Y:S01]  /*1070*/  SEL R5, R20, R5, !P1 ;  /* 0x0000000514057207 */ /* 0x000fe20004800000 */
[----:B--2---:R-:W-:Y:S01]  /*1080*/  IMAD.HI.U32 R14, R12, R2, RZ ;  /* 0x000000020c0e7227 */ /* 0x004fe200078e00ff */
[----:B------:R-:W-:-:S02]  /*1090*/  SEL R7, R21, R16, !P2 ;  /* 0x0000001015077207 */ /* 0x000fc40005000000 */
[----:B------:R-:W-:Y:S01]  /*10a0*/  IADD3 R13, PT, PT, -R5, RZ, RZ ;  /* 0x000000ff050d7210 */ /* 0x000fe20007ffe1ff */
[----:B------:R-:W-:Y:S01]  /*10b0*/  IMAD.HI.U32 R6, R11, R2, RZ ;  /* 0x000000020b067227 */ /* 0x000fe200078e00ff */
[----:B------:R-:W-:-:S03]  /*10c0*/  @P0 SHF.R.U32.HI R12, RZ, R3, R14 ;  /* 0x00000003ff0c0219 */ /* 0x000fc6000001160e */
[----:B------:R-:W-:Y:S01]  /*10d0*/  IMAD R13, R4, R13, R20 ;  /* 0x0000000d040d7224 */ /* 0x000fe200078e0214 */
[----:B------:R-:W-:Y:S01]  /*10e0*/  @P0 SHF.R.U32.HI R11, RZ, R3, R6 ;  /* 0x00000003ff0b0219 */ /* 0x000fe20000011606 */
[----:B------:R-:W-:-:S04]  /*10f0*/  IMAD R12, R12, R9, RZ ;  /* 0x000000090c0c7224 */ /* 0x000fc800078e02ff */
[----:B------:R-:W-:Y:S01]  /*1100*/  IMAD R6, R11, R9, RZ ;  /* 0x000000090b067224 */ /* 0x000fe200078e02ff */
[----:B------:R-:W-:-:S04]  /*1110*/  ISETP.GE.AND P1, PT, R5, R12, PT ;  /* 0x0000000c0500720c */ /* 0x000fc80003f26270 */
[----:B------:R-:W-:Y:S01]  /*1120*/  ISETP.GE.OR P1, PT, R7, R6, P1 ;  /* 0x000000060700720c */ /* 0x000fe20000f26670 */
[----:B------:R-:W-:-:S05]  /*1130*/  IMAD.HI.U32 R6, R5, R2, RZ ;  /* 0x0000000205067227 */ /* 0x000fca00078e00ff */
[----:B------:R-:W-:-:S04]  /*1140*/  SHF.R.U32.HI R6, RZ, R3, R6 ;  /* 0x00000003ff067219 */ /* 0x000fc80000011606 */
[----:B------:R-:W-:-:S03]  /*1150*/  SEL R6, R5, R6, !P0 ;  /* 0x0000000605067207 */ /* 0x000fc60004000000 */
[----:B------:R-:W-:Y:S01]  /*1160*/  @!P1 IMAD.HI.U32 R8, R7, R2, RZ ;  /* 0x0000000207089227 */ /* 0x000fe200078e00ff */
[----:B------:R-:W-:-:S04]  /*1170*/  IADD3 R2, PT, PT, -R6, RZ, RZ ;  /* 0x000000ff06027210 */ /* 0x000fc80007ffe1ff */
[----:B------:R-:W-:Y:S01]  /*1180*/  @!P1 SHF.R.U32.HI R8, RZ, R3, R8 ;  /* 0x00000003ff089219 */ /* 0x000fe20000011608 */
[----:B------:R-:W-:-:S03]  /*1190*/  IMAD R2, R9, R2, R5 ;  /* 0x0000000209027224 */ /* 0x000fc600078e0205 */
[----:B------:R-:W-:-:S05]  /*11a0*/  @!P1 SEL R3, R7, R8, !P0 ;  /* 0x0000000807039207 */ /* 0x000fca0004000000 */
[--C-:B------:R-:W-:Y:S02]  /*11b0*/  @!P1 IMAD.IADD R6, R6, 0x1, -R3.reuse ;  /* 0x0000000106069824 */ /* 0x100fe400078e0a03 */
[----:B------:R-:W-:Y:S01]  /*11c0*/  @!P1 IMAD R3, R2, R11, R3 ;  /* 0x0000000b02039224 */ /* 0x000fe200078e0203 */
[----:B------:R-:W-:Y:S01]  /*11d0*/  IADD3 R2, PT, PT, -R7, RZ, RZ ;  /* 0x000000ff07027210 */ /* 0x000fe20007ffe1ff */
[----:B------:R-:W-:Y:S02]  /*11e0*/  @!P1 IMAD R5, R6, R9, R7 ;  /* 0x0000000906059224 */ /* 0x000fe400078e0207 */
[----:B------:R-:W-:Y:S02]  /*11f0*/  @!P1 IMAD.MOV.U32 R7, RZ, RZ, R3 ;  /* 0x000000ffff079224 */ /* 0x000fe400078e0003 */
[----:B------:R-:W-:Y:S02]  /*1200*/  IMAD R2, R10, R2, R21 ;  /* 0x000000020a027224 */ /* 0x000fe400078e0215 */
[----:B------:R-:W-:-:S02]  /*1210*/  IMAD R20, R5, R4, R13 ;  /* 0x0000000405147224 */ /* 0x000fc400078e020d */
[----:B------:R-:W-:Y:S02]  /*1220*/  IMAD R21, R7, R10, R2 ;  /* 0x0000000a07157224 */ /* 0x000fe400078e0202 */
.L_x_15:
[----:B------:R-:W1:Y:S01]  /*1230*/  LDCU UR4, c[0x0][0xb30] ;  /* 0x00016600ff0477ac */ /* 0x000e620008000800 */
[----:B------:R-:W2:Y:S08]  /*1240*/  S2UR UR37, SR_CgaCtaId ;  /* 0x00000000002579c3 */ /* 0x000eb00000008800 */
[----:B------:R-:W3:Y:S01]  /*1250*/  LDC R72, c[0x0][0xb24] ;  /* 0x0002c900ff487b82 */ /* 0x000ee20000000800 */
[----:B-1----:R-:W-:-:S09]  /*1260*/  UISETP.NE.AND UP1, UPT, UR4, 0x1, UPT ;  /* 0x000000010400788c */ /* 0x002fd2000bf25270 */
[----:B--2---:R-:W-:Y:S05]  /*1270*/  BRA.U UP1, `(.L_x_16) ;  /* 0x0000000101407547 */ /* 0x004fea000b800000 */
[----:B------:R-:W1:Y:S08]  /*1280*/  LDC.64 R4, c[0x0][0xb10] ;  /* 0x0002c400ff047b82 */ /* 0x000e700000000a00 */
[----:B------:R-:W2:Y:S08]  /*1290*/  LDC.64 R2, c[0x0][0xb18] ;  /* 0x0002c600ff027b82 */ /* 0x000eb00000000a00 */
[----:B------:R-:W4:Y:S08]  /*12a0*/  LDC R6, c[0x0][0xb20] ;  /* 0x0002c800ff067b82 */ /* 0x000f300000000800 */
[----:B------:R-:W3:Y:S01]  /*12b0*/  LDC R8, c[0x0][0xb0c] ;  /* 0x0002c300ff087b82 */ /* 0x000ee20000000800 */
[----:B-1----:R-:W-:-:S05]  /*12c0*/  IMAD.HI.U32 R4, R21, R4, RZ ;  /* 0x0000000415047227 */ /* 0x002fca00078e00ff */
[----:B------:R-:W-:Y:S01]  /*12d0*/  SHF.R.U32.HI R4, RZ, R5, R4 ;  /* 0x00000005ff047219 */ /* 0x000fe20000011604 */
[----:B--2---:R-:W-:Y:S01]  /*12e0*/  IMAD.HI.U32 R3, R20, R3, RZ ;  /* 0x0000000314037227 */ /* 0x004fe200078e00ff */
[----:B------:R-:W-:-:S04]  /*12f0*/  ISETP.NE.AND P0, PT, R2, 0x1, PT ;  /* 0x000000010200780c */ /* 0x000fc80003f05270 */
[----:B----4-:R-:W-:-:S04]  /*1300*/  SHF.R.U32.HI R3, RZ, R6, R3 ;  /* 0x00000006ff037219 */ /* 0x010fc80000011603 */
[----:B------:R-:W-:Y:S02]  /*1310*/  SEL R3, R20, R3, !P0 ;  /* 0x0000000314037207 */ /* 0x000fe40004000000 */
[----:B---3--:R-:W-:-:S04]  /*1320*/  ISETP.NE.AND P1, PT, R8, 0x1, PT ;  /* 0x000000010800780c */ /* 0x008fc80003f25270 */
[----:B------:R-:W-:-:S05]  /*1330*/  SEL R4, R21, R4, !P1 ;  /* 0x0000000415047207 */ /* 0x000fca0004800000 */
[----:B------:R-:W-:Y:S02]  /*1340*/  IMAD.IADD R5, R3, 0x1, -R4 ;  /* 0x0000000103057824 */ /* 0x000fe400078e0a04 */
[----:B------:R-:W-:Y:S02]  /*1350*/  IMAD.IADD R3, R4, 0x1, -R3 ;  /* 0x0000000104037824 */ /* 0x000fe400078e0a03 */
[----:B------:R-:W-:Y:S02]  /*1360*/  IMAD R21, R5, R8, R21 ;  /* 0x0000000805157224 */ /* 0x000fe400078e0215 */
[----:B------:R-:W-:-:S07]  /*1370*/  IMAD R20, R3, R2, R20 ;  /* 0x0000000203147224 */ /* 0x000fce00078e0214 */
.L_x_16:
[----:B------:R-:W-:Y:S01]  /*1380*/  BAR.SYNC.DEFER_BLOCKING 0x0 ;  /* 0x0000000000007b1d */ /* 0x000fe20000010000 */
[----:B------:R-:W-:Y:S01]  /*1390*/  UISETP.NE.AND UP1, UPT, UR8, 0x2, UPT ;  /* 0x000000020800788c */ /* 0x000fe2000bf25270 */
[----:B------:R-:W-:Y:S02]  /*13a0*/  ISETP.NE.OR P5, PT, R0, 0x2, !P5 ;  /* 0x000000020000780c */ /* 0x000fe40006fa5670 */
[----:B------:R-:W-:-:S06]  /*13b0*/  LOP3.LUT R2, R185, 0x1f, RZ, 0xc0, !PT ;  /* 0x0000001fb9027812 */ /* 0x000fcc00078ec0ff */
[----:B------:R-:W-:Y:S05]  /*13c0*/  BRA.U UP1, `(.L_x_17) ;  /* 0x0000001101c87547 */ /* 0x000fea000b800000 */
[----:B------:R-:W1:Y:S01]  /*13d0*/  LDCU UR13, c[0x0][0x38c] ;  /* 0x00007180ff0d77ac */ /* 0x000e620008000800 */
[----:B------:R-:W2:Y:S01]  /*13e0*/  LDC R9, c[0x0][0x370] ;  /* 0x0000dc00ff097b82 */ /* 0x000ea20000000800 */
[----:B------:R-:W-:Y:S01]  /*13f0*/  PLOP3.LUT P1, PT, PT, PT, UP2, 0x80, 0x8 ;  /* 0x000000000008781c */ /* 0x000fe20003f2f028 */
[----:B------:R-:W-:Y:S01]  /*1400*/  IMAD.MOV.U32 R15, RZ, RZ, 0x1 ;  /* 0x00000001ff0f7424 */ /* 0x000fe200078e00ff */
[----:B------:R-:W-:Y:S01]  /*1410*/  ISETP.EQ.OR P4, PT, R2, RZ, P5 ;  /* 0x000000ff0200720c */ /* 0x000fe20002f82670 */
[----:B------:R-:W-:Y:S01]  /*1420*/  IMAD.MOV.U32 R14, RZ, RZ, RZ ;  /* 0x000000ffff0e7224 */ /* 0x000fe200078e00ff */
[----:B------:R-:W-:Y:S02]  /*1430*/  PLOP3.LUT P1, PT, P1, PT, PT, 0x8, 0x80 ;  /* 0x000000000080781c */ /* 0x000fe40000f2e170 */
[----:B------:R-:W-:Y:S01]  /*1440*/  CS2R R12, SRZ ;  /* 0x00000000000c7805 */ /* 0x000fe2000001ff00 */
[----:B------:R-:W-:Y:S01]  /*1450*/  IMAD.MOV.U32 R10, RZ, RZ, 0x1 ;  /* 0x00000001ff0a7424 */ /* 0x000fe200078e00ff */
[----:B------:R-:W4:Y:S01]  /*1460*/  LDC R0, c[0x0][0x374] ;  /* 0x0000dd00ff007b82 */ /* 0x000f220000000800 */
[----:B------:R-:W2:Y:S01]  /*1470*/  LDCU.64 UR22, c[0x0][0x348] ;  /* 0x00006900ff1677ac */ /* 0x000ea20008000a00 */
[----:B------:R-:W-:Y:S01]  /*1480*/  UMOV UR6, URZ ;  /* 0x000000ff00067c82 */ /* 0x000fe20008000000 */
[----:B-1----:R-:W-:-:S04]  /*1490*/  UIADD3 UR5, UPT, UPT, UR13, 0x3f, URZ ;  /* 0x0000003f0d057890 */ /* 0x002fc8000fffe0ff */
[----:B------:R-:W-:-:S04]  /*14a0*/  USHF.R.S32.HI UR4, URZ, 0x1f, UR5 ;  /* 0x0000001fff047899 */ /* 0x000fc80008011405 */
[----:B------:R-:W-:-:S04]  /*14b0*/  ULEA.HI UR4, UR4, UR5, URZ, 0x6 ;  /* 0x0000000504047291 */ /* 0x000fc8000f8f30ff */
[----:B------:R-:W-:Y:S02]  /*14c0*/  USHF.R.S32.HI UR15, URZ, 0x6, UR4 ;  /* 0x00000006ff0f7899 */ /* 0x000fe40008011404 */
[----:B------:R-:W-:Y:S02]  /*14d0*/  UIADD3 UR4, UPT, UPT, UR13, -0x1, URZ ;  /* 0xffffffff0d047890 */ /* 0x000fe4000fffe0ff */
[----:B------:R-:W-:Y:S02]  /*14e0*/  UISETP.LT.U32.AND UP0, UPT, UR15, 0x7, UPT ;  /* 0x000000070f00788c */ /* 0x000fe4000bf01070 */
[----:B------:R-:W-:Y:S02]  /*14f0*/  UISETP.GE.U32.AND UP1, UPT, UR4, -0x7f, UPT ;  /* 0xffffff810400788c */ /* 0x000fe4000bf26070 */
[----:B------:R-:W-:Y:S02]  /*1500*/  USEL UR14, UR15, 0x7, UP0 ;  /* 0x000000070f0e7887 */ /* 0x000fe40008000000 */
[----:B------:R-:W-:-:S02]  /*1510*/  UIADD3 UR13, UPT, UPT, UR13, 0x7e, URZ ;  /* 0x0000007e0d0d7890 */ /* 0x000fc4000fffe0ff */
[----:B------:R-:W-:Y:S02]  /*1520*/  UIADD3 UR5, UPT, UPT, UR14, -0x1, URZ ;  /* 0xffffffff0e057890 */ /* 0x000fe4000fffe0ff */
[----:B------:R-:W-:-:S03]  /*1530*/  UIADD3 UR7, UPT, UPT, UR15, -UR14, URZ ;  /* 0x8000000e0f077290 */ /* 0x000fc6000fffe0ff */
[----:B------:R-:W-:-:S04]  /*1540*/  @UP1 UIADD3 UR5, UPT, UPT, UR14, URZ, URZ ;  /* 0x000000ff0e051290 */ /* 0x000fc8000fffe0ff */
[----:B--2---:R-:W-:-:S12]  /*1550*/  UIADD3 UR5, UPT, UPT, UR5, 0x1, URZ ;  /* 0x0000000105057890 */ /* 0x004fd8000fffe0ff */
.L_x_35:
[----:B------:R-:W-:Y:S01]  /*1560*/  UISETP.NE.AND UP0, UPT, UR37, URZ, UPT ;  /* 0x000000ff2500728c */ /* 0x000fe2000bf05270 */
[----:B------:R-:W1:Y:S08]  /*1570*/  S2UR UR37, SR_CgaCtaId ;  /* 0x00000000002579c3 */ /* 0x000e700000008800 */
[----:B------:R-:W-:Y:S05]  /*1580*/  BRA.U UP0, `(.L_x_18) ;  /* 0x0000000100347547 */ /* 0x000fea000b800000 */
[----:B------:R-:W2:Y:S01]  /*1590*/  S2R R2, SR_CgaCtaId ;  /* 0x0000000000027919 */ /* 0x000ea20000008800 */
[----:B------:R-:W-:-:S04]  /*15a0*/  MOV R3, 0x400 ;  /* 0x0000040000037802 */ /* 0x000fc80000000f00 */
[----:B--2---:R-:W-:Y:S02]  /*15b0*/  LEA R3, R2, R3, 0x18 ;  /* 0x0000000302037211 */ /* 0x004fe400078ec0ff */
[----:B------:R-:W-:-:S03]  /*15c0*/  SHF.L.U32 R2, R10, 0x1f, RZ ;  /* 0x0000001f0a027819 */ /* 0x000fc600000006ff */
[----:B------:R-:W-:-:S04]  /*15d0*/  IMAD R3, R12, 0x8, R3 ;  /* 0x000000080c037824 */ /* 0x000fc800078e0203 */
[----:B------:R-:W2:Y:S02]  /*15e0*/  SYNCS.PHASECHK.TRANS64.TRYWAIT P0, [R3+URZ+0x110], R2 ;  /* 0x00011002030075a7 */ /* 0x000ea400080011ff */
[----:B--2---:R-:W-:Y:S05]  /*15f0*/  @!P0 BRA `(.L_x_19) ;  /* 0x0000009800c08947 */ /* 0x004fea0003800000 */
.L_x_129:
[----:B------:R-:W-:Y:S01]  /*1600*/  VIADD R12, R12, 0x1 ;  /* 0x000000010c0c7836 */ /* 0x000fe20000000000 */
[----:B------:R2:W-:Y:S04]  /*1610*/  SYNCS.ARRIVE.TRANS64.A1T0 RZ, [R3+URZ+0x100], RZ ;  /* 0x000100ff03ff79a7 */ /* 0x0005e800081000ff */
[----:B------:R-:W-:-:S04]  /*1620*/  ISETP.NE.AND P0, PT, R12, 0x2, PT ;  /* 0x000000020c00780c */ /* 0x000fc80003f05270 */
[----:B------:R-:W-:Y:S02]  /*1630*/  SEL R12, R12, RZ, P0 ;  /* 0x000000ff0c0c7207 */ /* 0x000fe40000000000 */
[----:B--2---:R-:W-:-:S04]  /*1640*/  SEL R3, RZ, 0x1, P0 ;  /* 0x00000001ff037807 */ /* 0x004fc80000000000 */
[----:B------:R-:W-:-:S07]  /*1650*/  LOP3.LUT R10, R10, R3, RZ, 0x3c, !PT ;  /* 0x000000030a0a7212 */ /* 0x000fce00078e3cff */
.L_x_18:
[----:B------:R-:W-:Y:S01]  /*1660*/  UMOV UR4, 0x400 ;  /* 0x0000040000047882 */ /* 0x000fe20000000000 */
[----:B------:R-:W-:Y:S01]  /*1670*/  SHF.L.U32 R2, R15, 0x1f, RZ ;  /* 0x0000001f0f027819 */ /* 0x000fe200000006ff */
[----:B-1----:R-:W-:Y:S01]  /*1680*/  ULEA UR4, UR37, UR4, 0x18 ;  /* 0x0000000425047291 */ /* 0x002fe2000f8ec0ff */
[----:B------:R-:W-:Y:S01]  /*1690*/  R2UR UR35, R21 ;  /* 0x00000000152372ca */ /* 0x000fe200000e0000 */
[----:B------:R-:W-:Y:S01]  /*16a0*/  UISETP.GE.U32.AND UP0, UPT, UR13, 0x7f, UPT ;  /* 0x0000007f0d00788c */ /* 0x000fe2000bf06070 */
[----:B------:R-:W-:Y:S01]  /*16b0*/  R2UR UR11, R20 ;  /* 0x00000000140b72ca */ /* 0x000fe200000e0000 */
[----:B------:R-:W-:Y:S01]  /*16c0*/  ULEA UR8, UR6, UR4, 0x3 ;  /* 0x0000000406087291 */ /* 0x000fe2000f8e18ff */
[----:B------:R-:W-:-:S08]  /*16d0*/  UMOV UR24, URZ ;  /* 0x000000ff00187c82 */ /* 0x000fd00008000000 */
[----:B------:R1:W2:Y:S01]  /*16e0*/  SYNCS.PHASECHK.TRANS64.TRYWAIT P0, [UR8+0x38], R2 ;  /* 0x00003802ff0075a7 */ /* 0x0002a20008001108 */
[----:B------:R-:W-:Y:S02]  /*16f0*/  USHF.L.U32 UR35, UR35, 0x7, URZ ;  /* 0x0000000723237899 */ /* 0x000fe400080006ff */
[----:B------:R-:W-:Y:S01]  /*1700*/  USHF.L.U32 UR11, UR11, 0x8, URZ ;  /* 0x000000080b0b7899 */ /* 0x000fe200080006ff */
[----:B------:R-:W-:Y:S11]  /*1710*/  BRA.U !UP0, `(.L_x_20) ;  /* 0x0000000108a87547 */ /* 0x000ff6000b800000 */
[----:B------:R-:W-:Y:S01]  /*1720*/  UMOV UR16, URZ ;  /* 0x000000ff00107c82 */ /* 0x000fe20008000000 */
[----:B------:R-:W-:-:S05]  /*1730*/  UMOV UR17, UR6 ;  /* 0x0000000600117c82 */ /* 0x000fca0008000000 */
.L_x_25:
[----:B-1----:R-:W-:Y:S01]  /*1740*/  ULEA UR33, UR17, UR4, 0x3 ;  /* 0x0000000411217291 */ /* 0x002fe2000f8e18ff */
[----:B--2---:R-:W-:Y:S01]  /*1750*/  @!P5 MOV R3, 0x6000 ;  /* 0x000060000003d802 */ /* 0x004fe20000000f00 */
[----:B--2---:R-:W-:Y:S10]  /*1760*/  @P0 BRA `(.L_x_21) ;  /* 0x00000000000c0947 */ /* 0x004ff40003800000 */
[----:B------:R-:W-:-:S04]  /*1770*/  SHF.L.U32 R5, R15, 0x1f, RZ ;  /* 0x0000001f0f057819 */ /* 0x000fc800000006ff */
[----:B------:R-:W2:Y:S02]  /*1780*/  SYNCS.PHASECHK.TRANS64.TRYWAIT P0, [UR33+0x38], R5 ;  /* 0x00003805ff0075a7 */ /* 0x000ea40008001121 */
[----:B--2---:R-:W-:Y:S05]  /*1790*/  @!P0 BRA `(.L_x_22) ;  /* 0x00000098006c8947 */ /* 0x004fea0003800000 */
.L_x_21:
[----:B------:R2:W-:Y:S01]  /*17a0*/  @!P5 SYNCS.ARRIVE.TRANS64 RZ, [UR33], R3 ;  /* 0x00000003ffffd9a7 */ /* 0x0005e20008000021 */
[----:B------:R-:W-:Y:S04]  /*17b0*/  BSSY.RECONVERGENT B0, `(.L_x_23) ;  /* 0x0000003000007945 */ /* 0x000fe80003800200 */
[----:B------:R-:W-:Y:S05]  /*17c0*/  @P4 BRA `(.L_x_24) ;  /* 0x0000000000044947 */ /* 0x000fea0003800000 */
[----:B------:R-:W-:Y:S05]  /*17d0*/  BPT.TRAP 0x1 ;  /* 0x000000040000795c */ /* 0x000fea0000300000 */
.L_x_24:
[----:B------:R-:W-:Y:S05]  /*17e0*/  BSYNC.RECONVERGENT B0 ;  /* 0x0000000000007941 */ /* 0x000fea0003800200 */
.L_x_23:
[----:B------:R-:W-:Y:S02]  /*17f0*/  UIADD3 UR6, UPT, UPT, UR17, 0x1, URZ ;  /* 0x0000000111067890 */ /* 0x000fe4000fffe0ff */
[----:B------:R-:W-:Y:S02]  /*1800*/  ULEA UR32, UR17, UR4, 0xd ;  /* 0x0000000411207291 */ /* 0x000fe4000f8e68ff */
[----:B------:R-:W-:Y:S02]  /*1810*/  UISETP.NE.AND UP0, UPT, UR6, 0x7, UPT ;  /* 0x000000070600788c */ /* 0x000fe4000bf05270 */
[----:B------:R-:W-:Y:S02]  /*1820*/  UIADD3 UR26, UP1, UPT, UR22, 0x80, URZ ;  /* 0x00000080161a7890 */ /* 0x000fe4000ff3e0ff */
[----:B------:R-:W-:Y:S02]  /*1830*/  USEL UR9, URZ, 0x1, UP0 ;  /* 0x00000001ff097887 */ /* 0x000fe40008000000 */
[----:B------:R-:W-:-:S02]  /*1840*/  USEL UR6, UR6, URZ, UP0 ;  /* 0x000000ff06067287 */ /* 0x000fc40008000000 */
[----:B------:R-:W-:Y:S02]  /*1850*/  UIADD3 UR20, UP0, UPT, UR22, 0x180, URZ ;  /* 0x0000018016147890 */ /* 0x000fe4000ff1e0ff */
[----:B------:R-:W-:Y:S01]  /*1860*/  ULEA UR8, UR6, UR4, 0x3 ;  /* 0x0000000406087291 */ /* 0x000fe2000f8e18ff */
[----:B------:R-:W-:Y:S01]  /*1870*/  LOP3.LUT R15, R15, UR9, RZ, 0x3c, !PT ;  /* 0x000000090f0f7c12 */ /* 0x000fe2000f8e3cff */
[----:B------:R-:W-:Y:S02]  /*1880*/  USHF.L.U32 UR34, UR16, 0x6, URZ ;  /* 0x0000000610227899 */ /* 0x000fe400080006ff */
[----:B------:R-:W-:Y:S01]  /*1890*/  UIADD3.X UR27, UPT, UPT, URZ, UR23, URZ, UP1, !UPT ;  /* 0x00000017ff1b7290 */ /* 0x000fe20008ffe4ff */
[----:B-1----:R-:W-:Y:S01]  /*18a0*/  SHF.L.U32 R2, R15, 0x1f, RZ ;  /* 0x0000001f0f027819 */ /* 0x002fe200000006ff */
[----:B------:R-:W-:Y:S02]  /*18b0*/  UIADD3 UR32, UPT, UPT, UR32, 0xc400, URZ ;  /* 0x0000c40020207890 */ /* 0x000fe4000fffe0ff */
[----:B------:R-:W-:Y:S01]  /*18c0*/  UIADD3.X UR21, UPT, UPT, URZ, UR23, URZ, UP0, !UPT ;  /* 0x00000017ff157290 */ /* 0x000fe200087fe4ff */
[----:B------:R1:W1:Y:S01]  /*18d0*/  SYNCS.PHASECHK.TRANS64.TRYWAIT P0, [UR8+0x38], R2 ;  /* 0x00003802ff0075a7 */ /* 0x0002620008001108 */
[----:B------:R-:W-:Y:S01]  /*18e0*/  ULEA UR8, UR17, UR4, 0xe ;  /* 0x0000000411087291 */ /* 0x000fe2000f8e70ff */
[----:B------:R-:W-:Y:S01]  /*18f0*/  UMOV UR18, 0x0 ;  /* 0x0000000000127882 */ /* 0x000fe20000000000 */
[----:B------:R-:W-:-:S02]  /*1900*/  UMOV UR19, 0x10000000 ;  /* 0x1000000000137882 */ /* 0x000fc40000000000 */
[----:B------:R-:W-:Y:S01]  /*1910*/  UIADD3 UR8, UPT, UPT, UR8, 0x1a400, URZ ;  /* 0x0001a40008087890 */ /* 0x000fe2000fffe0ff */
[----:B------:R1:W-:Y:S01]  /*1920*/  UTMALDG.3D [UR32], [UR26], desc[UR18] ;  /* 0x000012201a0075b4 */ /* 0x0003e20008011000 */
[----:B------:R-:W-:Y:S01]  /*1930*/  UMOV UR12, UR36 ;  /* 0x00000024000c7c82 */ /* 0x000fe20008000000 */
[----:B------:R-:W-:Y:S01]  /*1940*/  UMOV UR9, UR33 ;  /* 0x0000002100097c82 */ /* 0x000fe20008000000 */
[----:B------:R-:W-:Y:S01]  /*1950*/  UMOV UR10, UR34 ;  /* 0x00000022000a7c82 */ /* 0x000fe20008000000 */
[----:B------:R-:W-:Y:S01]  /*1960*/  UIADD3 UR16, UPT, UPT, UR16, 0x1, URZ ;  /* 0x0000000110107890 */ /* 0x000fe2000fffe0ff */
[----:B------:R-:W-:Y:S01]  /*1970*/  UMOV UR24, UR5 ;  /* 0x0000000500187c82 */ /* 0x000fe20008000000 */
[----:B------:R-:W-:Y:S02]  /*1980*/  UMOV UR17, UR6 ;  /* 0x0000000600117c82 */ /* 0x000fe40008000000 */
[----:B------:R1:W-:Y:S01]  /*1990*/  UTMALDG.3D [UR8], [UR20], desc[UR18] ;  /* 0x00001208140075b4 */ /* 0x0003e20008011000 */
[----:B------:R-:W-:-:S09]  /*19a0*/  UISETP.NE.AND UP0, UPT, UR16, UR5, UPT ;  /* 0x000000051000728c */ /* 0x000fd2000bf05270 */
[----:B------:R-:W-:Y:S05]  /*19b0*/  BRA.U UP0, `(.L_x_25) ;  /* 0xfffffffd00607547 */ /* 0x000fea000b83ffff */
.L_x_20:
[----:B-1----:R-:W-:Y:S01]  /*19c0*/  ULEA UR8, UR6, UR4, 0x3 ;  /* 0x0000000406087291 */ /* 0x002fe2000f8e18ff */
[----:B------:R-:W-:Y:S01]  /*19d0*/  SHF.L.U32 R2, R15, 0x1f, RZ ;  /* 0x0000001f0f027819 */ /* 0x000fe200000006ff */
[----:B------:R-:W-:Y:S01]  /*19e0*/  @!P1 SYNCS.ARRIVE.TRANS64.A1T0 RZ, [UR4+0xb8], RZ ;  /* 0x0000b8ffffff99a7 */ /* 0x000fe20008100004 */
[----:B------:R-:W-:-:S06]  /*19f0*/  UISETP.GT.AND UP0, UPT, UR15, UR14, UPT ;  /* 0x0000000e0f00728c */ /* 0x000fcc000bf04270 */
[----:B--2---:R1:W2:Y:S03]  /*1a00*/  SYNCS.PHASECHK.TRANS64.TRYWAIT P0, [UR8+0x38], R2 ;  /* 0x00003802ff0075a7 */ /* 0x0042a60008001108 */
[----:B------:R-:W-:Y:S05]  /*1a10*/  BRA.U !UP0, `(.L_x_26) ;  /* 0x0000000108ac7547 */ /* 0x000fea000b800000 */
[----:B------:R-:W-:Y:S01]  /*1a20*/  UIADD3 UR21, UPT, UPT, UR7, UR24, URZ ;  /* 0x0000001807157290 */ /* 0x000fe2000fffe0ff */
[----:B------:R-:W-:-:S11]  /*1a30*/  UMOV UR25, UR6 ;  /* 0x0000000600197c82 */ /* 0x000fd60008000000 */
.L_x_31:
[----:B-1----:R-:W-:Y:S01]  /*1a40*/  ULEA UR17, UR25, UR4, 0x3 ;  /* 0x0000000419117291 */ /* 0x002fe2000f8e18ff */
[----:B--2---:R-:W-:Y:S01]  /*1a50*/  @!P5 MOV R3, 0x6000 ;  /* 0x000060000003d802 */ /* 0x004fe20000000f00 */
[----:B--2---:R-:W-:Y:S10]  /*1a60*/  @P0 BRA `(.L_x_27) ;  /* 0x00000000000c0947 */ /* 0x004ff40003800000 */
[----:B------:R-:W-:-:S04]  /*1a70*/  SHF.L.U32 R5, R15, 0x1f, RZ ;  /* 0x0000001f0f057819 */ /* 0x000fc800000006ff */
[----:B------:R-:W2:Y:S02]  /*1a80*/  SYNCS.PHASECHK.TRANS64.TRYWAIT P0, [UR17+0x38], R5 ;  /* 0x00003805ff0075a7 */ /* 0x000ea40008001111 */
[----:B--2---:R-:W-:Y:S05]  /*1a90*/  @!P0 BRA `(.L_x_28) ;  /* 0x0000009400c48947 */ /* 0x004fea0003800000 */
.L_x_27:
[----:B------:R2:W-:Y:S01]  /*1aa0*/  @!P5 SYNCS.ARRIVE.TRANS64 RZ, [UR17], R3 ;  /* 0x00000003ffffd9a7 */ /* 0x0005e20008000011 */
[----:B------:R-:W-:Y:S04]  /*1ab0*/  BSSY.RECONVERGENT B0, `(.L_x_29) ;  /* 0x0000003000007945 */ /* 0x000fe80003800200 */
[----:B------:R-:W-:Y:S05]  /*1ac0*/  @P4 BRA `(.L_x_30) ;  /* 0x0000000000044947 */ /* 0x000fea0003800000 */
[----:B------:R-:W-:Y:S05]  /*1ad0*/  BPT.TRAP 0x1 ;  /* 0x000000040000795c */ /* 0x000fea0000300000 */
.L_x_30:
[----:B------:R-:W-:Y:S05]  /*1ae0*/  BSYNC.RECONVERGENT B0 ;  /* 0x0000000000007941 */ /* 0x000fea0003800200 */
.L_x_29:
        /* <DEDUP_REMOVED lines=10> */
[----:B------:R-:W-:Y:S01]  /*1b90*/  UIADD3 UR16, UPT, UPT, UR16, 0xc400, URZ ;  /* 0x0000c40010107890 */ /* 0x000fe2000fffe0ff */
[----:B-1----:R-:W-:Y:S01]  /*1ba0*/  SHF.L.U32 R2, R15, 0x1f, RZ ;  /* 0x0000001f0f027819 */ /* 0x002fe200000006ff */
[----:B------:R-:W-:Y:S02]  /*1bb0*/  UIADD3.X UR31, UPT, UPT, URZ, UR23, URZ, UP1, !UPT ;  /* 0x00000017ff1f7290 */ /* 0x000fe40008ffe4ff */
[----:B------:R-:W-:Y:S01]  /*1bc0*/  UIADD3.X UR29, UPT, UPT, URZ, UR23, URZ, UP0, !UPT ;  /* 0x00000017ff1d7290 */ /* 0x000fe200087fe4ff */
[----:B------:R1:W1:Y:S01]  /*1bd0*/  SYNCS.PHASECHK.TRANS64.TRYWAIT P0, [UR8+0x38], R2 ;  /* 0x00003802ff0075a7 */ /* 0x0002620008001108 */
[----:B------:R-:W-:Y:S01]  /*1be0*/  ULEA UR8, UR25, UR4, 0xe ;  /* 0x0000000419087291 */ /* 0x000fe2000f8e70ff */
[----:B------:R-:W-:Y:S01]  /*1bf0*/  UMOV UR26, 0x0 ;  /* 0x00000000001a7882 */ /* 0x000fe20000000000 */
[----:B------:R-:W-:-:S02]  /*1c00*/  UMOV UR27, 0x10000000 ;  /* 0x10000000001b7882 */ /* 0x000fc40000000000 */
[----:B------:R-:W-:Y:S01]  /*1c10*/  UIADD3 UR8, UPT, UPT, UR8, 0x1a400, URZ ;  /* 0x0001a40008087890 */ /* 0x000fe2000fffe0ff */
[----:B------:R-:W-:Y:S01]  /*1c20*/  UMOV UR19, UR35 ;  /* 0x0000002300137c82 */ /* 0x000fe20008000000 */
[----:B------:R-:W-:Y:S01]  /*1c30*/  UMOV UR20, UR36 ;  /* 0x0000002400147c82 */ /* 0x000fe20008000000 */
[----:B------:R-:W-:Y:S01]  /*1c40*/  UMOV UR12, UR36 ;  /* 0x00000024000c7c82 */ /* 0x000fe20008000000 */
[----:B------:R-:W-:Y:S01]  /*1c50*/  UMOV UR9, UR17 ;  /* 0x0000001100097c82 */ /* 0x000fe20008000000 */
[----:B------:R-:W-:Y:S01]  /*1c60*/  UMOV UR10, UR18 ;  /* 0x00000012000a7c82 */ /* 0x000fe20008000000 */
[----:B------:R1:W-:Y:S01]  /*1c70*/  UTMALDG.3D [UR16], [UR30], desc[UR26] ;  /* 0x00001a101e0075b4 */ /* 0x0003e20008011000 */
[----:B------:R-:W-:Y:S01]  /*1c80*/  UIADD3 UR24, UPT, UPT, UR24, 0x1, URZ ;  /* 0x0000000118187890 */ /* 0x000fe2000fffe0ff */
[----:B------:R-:W-:-:S03]  /*1c90*/  UMOV UR25, UR6 ;  /* 0x0000000600197c82 */ /* 0x000fc60008000000 */
[----:B------:R-:W-:Y:S01]  /*1ca0*/  UISETP.NE.AND UP0, UPT, UR24, UR21, UPT ;  /* 0x000000151800728c */ /* 0x000fe2000bf05270 */
[----:B------:R1:W-:Y:S08]  /*1cb0*/  UTMALDG.3D [UR8], [UR28], desc[UR26] ;  /* 0x00001a081c0075b4 */ /* 0x0003f00008011000 */
[----:B------:R-:W-:Y:S05]  /*1cc0*/  BRA.U UP0, `(.L_x_31) ;  /* 0xfffffffd005c7547 */ /* 0x000fea000b83ffff */
.L_x_26:
[C---:B-1----:R-:W-:Y:S01]  /*1cd0*/  LEA R2, R14.reuse, UR4, 0x3 ;  /* 0x000000040e027c11 */ /* 0x042fe2000f8e18ff */
[----:B------:R-:W-:Y:S01]  /*1ce0*/  NOP ;  /* 0x0000000000007918 */ /* 0x000fe20000000000 */
[----:B--2---:R-:W-:Y:S02]  /*1cf0*/  SHF.L.U32 R3, R13, 0x1f, RZ ;  /* 0x0000001f0d037819 */ /* 0x004fe400000006ff */
[----:B------:R-:W-:Y:S02]  /*1d00*/  LEA R4, R14, UR4, 0x4 ;  /* 0x000000040e047c11 */ /* 0x000fe4000f8e20ff */
[----:B------:R-:W1:Y:S02]  /*1d10*/  SYNCS.PHASECHK.TRANS64.TRYWAIT P0, [R2+URZ+0xc0], R3 ;  /* 0x0000c003020075a7 */ /* 0x000e6400080011ff */
[----:B-1----:R-:W-:Y:S05]  /*1d20*/  @!P0 BRA `(.L_x_32) ;  /* 0x0000009400388947 */ /* 0x002fea0003800000 */
.L_x_132:
[----:B------:R-:W2:Y:S01]  /*1d30*/  LDS.128 R4, [R4+0x130] ;  /* 0x0001300004047984 */ /* 0x000ea20000000c00 */
[----:B---3--:R-:W-:Y:S01]  /*1d40*/  ISETP.GE.AND P0, PT, R72, 0x1, PT ;  /* 0x000000014800780c */ /* 0x008fe20003f06270 */
[----:B-1----:R-:W-:Y:S01]  /*1d50*/  VIADD R2, R2, 0xd0 ;  /* 0x000000d002027836 */ /* 0x002fe20000000000 */
[----:B------:R-:W-:Y:S01]  /*1d60*/  @!PT LDS RZ, [RZ] ;  /* 0x00000000fffff984 */ /* 0x000fe20000000800 */
[----:B------:R-:W-:Y:S01]  /*1d70*/  @!PT LDS RZ, [RZ] ;  /* 0x00000000fffff984 */ /* 0x000fe20000000800 */
[----:B------:R-:W-:Y:S01]  /*1d80*/  @!PT LDS RZ, [RZ] ;  /* 0x00000000fffff984 */ /* 0x000fe20000000800 */
[----:B------:R-:W-:Y:S01]  /*1d90*/  @!PT LDS RZ, [RZ] ;  /* 0x00000000fffff984 */ /* 0x000fe20000000800 */
[----:B------:R1:W-:Y:S06]  /*1da0*/  MEMBAR.ALL.CTA ;  /* 0x0000000000007992 */ /* 0x0003ec0000008000 */
[----:B-1----:R-:W1:Y:S01]  /*1db0*/  FENCE.VIEW.ASYNC.S ;  /* 0x00000000000073c6 */ /* 0x002e620000000000 */
[----:B------:R-:W-:-:S04]  /*1dc0*/  PRMT R2, RZ, 0x654, R2 ;  /* 0x00000654ff027816 */ /* 0x000fc80000000002 */
[----:B-1----:R1:W-:Y:S01]  /*1dd0*/  SYNCS.ARRIVE.TRANS64.RED.A1T0 RZ, [R2+URZ], RZ ;  /* 0x000000ff02ff79a7 */ /* 0x0023e200081004ff */
[----:B--2---:R-:W-:-:S13]  /*1de0*/  LOP3.LUT P2, RZ, R6, 0x1, RZ, 0xc0, !PT ;  /* 0x0000000106ff7812 */ /* 0x004fda000784c0ff */
[----:B------:R-:W-:Y:S01]  /*1df0*/  @P2 SHF.R.U32.HI R3, RZ, 0x10, R5 ;  /* 0x00000010ff032819 */ /* 0x000fe20000011605 */
[----:B------:R-:W-:Y:S01]  /*1e00*/  VOTEU.ANY UP0, P2 ;  /* 0x0000000000ff7886 */ /* 0x000fe20001000100 */
[----:B------:R-:W-:Y:S02]  /*1e10*/  @P2 MOV R11, R4 ;  /* 0x00000004000b2202 */ /* 0x000fe40000000f00 */
[----:B------:R-:W-:Y:S02]  /*1e20*/  @P2 R2UR.BROADCAST UR8, R3 ;  /* 0x00000000030822ca */ /* 0x000fe400008e0000 */
[----:B------:R-:W-:-:S11]  /*1e30*/  @P2 LOP3.LUT R8, R5, 0xffff, RZ, 0xc0, !PT ;  /* 0x0000ffff05082812 */ /* 0x000fd600078ec0ff */
[----:B------:R-:W-:Y:S01]  /*1e40*/  @UP0 UMOV UR36, UR8 ;  /* 0x0000000800240c82 */ /* 0x000fe20008000000 */
[----:B-1----:R-:W-:Y:S05]  /*1e50*/  @!P0 BRA `(.L_x_33) ;  /* 0x0000000000b88947 */ /* 0x002fea0003800000 */
[----:B------:R-:W4:Y:S01]  /*1e60*/  LDC.64 R4, c[0x0][0xb18] ;  /* 0x0002c600ff047b82 */ /* 0x000f220000000a00 */
[----:B------:R-:W-:-:S07]  /*1e70*/  ISETP.NE.AND P3, PT, R72, 0x1, PT ;  /* 0x000000014800780c */ /* 0x000fce0003f65270 */
[----:B------:R-:W1:Y:S08]  /*1e80*/  LDC.64 R6, c[0x0][0xb10] ;  /* 0x0002c400ff067b82 */ /* 0x000e700000000a00 */
[----:B------:R-:W2:Y:S08]  /*1e90*/  LDC R16, c[0x0][0xb20] ;  /* 0x0002c800ff107b82 */ /* 0x000eb00000000800 */
[----:B------:R-:W3:Y:S01]  /*1ea0*/  LDC R18, c[0x0][0xb0c] ;  /* 0x0002c300ff127b82 */ /* 0x000ee20000000800 */
[----:B----4-:R-:W-:Y:S01]  /*1eb0*/  IMAD.HI.U32 R17, R0, R5, RZ ;  /* 0x0000000500117227 */ /* 0x010fe200078e00ff */
[----:B------:R-:W-:-:S03]  /*1ec0*/  ISETP.NE.AND P0, PT, R4, 0x1, PT ;  /* 0x000000010400780c */ /* 0x000fc60003f05270 */
[----:B------:R-:W-:-:S03]  /*1ed0*/  IMAD.HI.U32 R5, R8, R5, RZ ;  /* 0x0000000508057227 */ /* 0x000fc600078e00ff */
[----:B------:R-:W4:Y:S01]  /*1ee0*/  LDC.64 R2, c[0x0][0xb28] ;  /* 0x0002ca00ff027b82 */ /* 0x000f220000000a00 */
[----:B-1----:R-:W-:-:S04]  /*1ef0*/  IMAD.HI.U32 R20, R9, R6, RZ ;  /* 0x0000000609147227 */ /* 0x002fc800078e00ff */
[----:B------:R-:W-:Y:S01]  /*1f00*/  IMAD.HI.U32 R22, R11, R6, RZ ;  /* 0x000000060b167227 */ /* 0x000fe200078e00ff */
[----:B------:R-:W-:Y:S02]  /*1f10*/  SHF.R.U32.HI R20, RZ, R7, R20 ;  /* 0x00000007ff147219 */ /* 0x000fe40000011614 */
[-C--:B--2---:R-:W-:Y:S02]  /*1f20*/  SHF.R.U32.HI R17, RZ, R16.reuse, R17 ;  /* 0x00000010ff117219 */ /* 0x084fe40000011611 */
[----:B------:R-:W-:Y:S02]  /*1f30*/  SHF.R.U32.HI R5, RZ, R16, R5 ;  /* 0x00000010ff057219 */ /* 0x000fe40000011605 */
[----:B------:R-:W-:Y:S02]  /*1f40*/  SEL R17, R0, R17, !P0 ;  /* 0x0000001100117207 */ /* 0x000fe40004000000 */
[----:B------:R-:W-:Y:S02]  /*1f50*/  SHF.R.U32.HI R22, RZ, R7, R22 ;  /* 0x00000007ff167219 */ /* 0x000fe40000011616 */
[----:B---3--:R-:W-:-:S02]  /*1f60*/  ISETP.NE.AND P1, PT, R18, 0x1, PT ;  /* 0x000000011200780c */ /* 0x008fc40003f25270 */
[----:B------:R-:W-:Y:S02]  /*1f70*/  SEL R5, R8, R5, !P0 ;  /* 0x0000000508057207 */ /* 0x000fe40004000000 */
[----:B------:R-:W-:Y:S02]  /*1f80*/  SEL R19, R9, R20, !P1 ;  /* 0x0000001409137207 */ /* 0x000fe40004800000 */
[----:B------:R-:W-:Y:S01]  /*1f90*/  SEL R7, R11, R22, !P1 ;  /* 0x000000160b077207 */ /* 0x000fe20004800000 */
[----:B----4-:R-:W-:-:S04]  /*1fa0*/  IMAD.HI.U32 R20, R17, R2, RZ ;  /* 0x0000000211147227 */ /* 0x010fc800078e00ff */
[----:B------:R-:W-:Y:S01]  /*1fb0*/  IMAD.HI.U32 R6, R19, R2, RZ ;  /* 0x0000000213067227 */ /* 0x000fe200078e00ff */
[----:B------:R-:W-:-:S04]  /*1fc0*/  @P3 SHF.R.U32.HI R17, RZ, R3, R20 ;  /* 0x00000003ff113219 */ /* 0x000fc80000011614 */
[----:B------:R-:W-:Y:S01]  /*1fd0*/  @P3 SHF.R.U32.HI R19, RZ, R3, R6 ;  /* 0x00000003ff133219 */ /* 0x000fe20000011606 */
[----:B------:R-:W-:-:S04]  /*1fe0*/  IMAD R17, R72, R17, RZ ;  /* 0x0000001148117224 */ /* 0x000fc800078e02ff */
[----:B------:R-:W-:Y:S01]  /*1ff0*/  IMAD R6, R72, R19, RZ ;  /* 0x0000001348067224 */ /* 0x000fe200078e02ff */
[C---:B------:R-:W-:Y:S02]  /*2000*/  ISETP.GE.AND P0, PT, R5.reuse, R17, PT ;  /* 0x000000110500720c */ /* 0x040fe40003f06270 */
[----:B------:R-:W-:Y:S02]  /*2010*/  IADD3 R17, PT, PT, -R5, RZ, RZ ;  /* 0x000000ff05117210 */ /* 0x000fe40007ffe1ff */
[----:B------:R-:W-:Y:S01]  /*2020*/  ISETP.GE.OR P0, PT, R7, R6, P0 ;  /* 0x000000060700720c */ /* 0x000fe20000706670 */
[----:B------:R-:W-:-:S04]  /*2030*/  IMAD.HI.U32 R6, R5, R2, RZ ;  /* 0x0000000205067227 */ /* 0x000fc800078e00ff */
[----:B------:R-:W-:Y:S01]  /*2040*/  IMAD R8, R4, R17, R8 ;  /* 0x0000001104087224 */ /* 0x000fe200078e0208 */
[----:B------:R-:W-:-:S04]  /*2050*/  SHF.R.U32.HI R6, RZ, R3, R6 ;  /* 0x00000003ff067219 */ /* 0x000fc80000011606 */
[----:B------:R-:W-:-:S03]  /*2060*/  SEL R6, R5, R6, !P3 ;  /* 0x0000000605067207 */ /* 0x000fc60005800000 */
[----:B------:R-:W-:-:S04]  /*2070*/  @!P0 IMAD.HI.U32 R16, R7, R2, RZ ;  /* 0x0000000207108227 */ /* 0x000fc800078e00ff */
[----:B------:R-:W-:Y:S01]  /*2080*/  IMAD.MOV R2, RZ, RZ, -R6 ;  /* 0x000000ffff027224 */ /* 0x000fe200078e0a06 */
[----:B------:R-:W-:-:S03]  /*2090*/  @!P0 SHF.R.U32.HI R16, RZ, R3, R16 ;  /* 0x00000003ff108219 */ /* 0x000fc60000011610 */
[----:B------:R-:W-:Y:S01]  /*20a0*/  IMAD R2, R72, R2, R5 ;  /* 0x0000000248027224 */ /* 0x000fe200078e0205 */
        /* <DEDUP_REMOVED lines=9> */
.L_x_33:
[----:B------:R-:W1:Y:S02]  /*2140*/  LDCU UR8, c[0x0][0xb30] ;  /* 0x00016600ff0877ac */ /* 0x000e640008000800 */
[----:B-1----:R-:W-:-:S09]  /*2150*/  UISETP.NE.AND UP0, UPT, UR8, 0x1, UPT ;  /* 0x000000010800788c */ /* 0x002fd2000bf05270 */
[----:B------:R-:W-:Y:S05]  /*2160*/  BRA.U UP0, `(.L_x_34) ;  /* 0x0000000100407547 */ /* 0x000fea000b800000 */
[----:B------:R-:W1:Y:S08]  /*2170*/  LDC.64 R4, c[0x0][0xb10] ;  /* 0x0002c400ff047b82 */ /* 0x000e700000000a00 */
[----:B------:R-:W2:Y:S08]  /*2180*/  LDC.64 R2, c[0x0][0xb18] ;  /* 0x0002c600ff027b82 */ /* 0x000eb00000000a00 */
[----:B------:R-:W3:Y:S08]  /*2190*/  LDC R6, c[0x0][0xb20] ;  /* 0x0002c800ff067b82 */ /* 0x000ef00000000800 */
[----:B------:R-:W4:Y:S01]  /*21a0*/  LDC R16, c[0x0][0xb0c] ;  /* 0x0002c300ff107b82 */ /* 0x000f220000000800 */
[----:B-1----:R-:W-:-:S05]  /*21b0*/  IMAD.HI.U32 R4, R11, R4, RZ ;  /* 0x000000040b047227 */ /* 0x002fca00078e00ff */
[----:B------:R-:W-:Y:S01]  /*21c0*/  SHF.R.U32.HI R4, RZ, R5, R4 ;  /* 0x00000005ff047219 */ /* 0x000fe20000011604 */
[----:B--2---:R-:W-:Y:S01]  /*21d0*/  IMAD.HI.U32 R3, R8, R3, RZ ;  /* 0x0000000308037227 */ /* 0x004fe200078e00ff */
[----:B------:R-:W-:-:S04]  /*21e0*/  ISETP.NE.AND P0, PT, R2, 0x1, PT ;  /* 0x000000010200780c */ /* 0x000fc80003f05270 */
[----:B---3--:R-:W-:-:S04]  /*21f0*/  SHF.R.U32.HI R3, RZ, R6, R3 ;  /* 0x00000006ff037219 */ /* 0x008fc80000011603 */
[----:B------:R-:W-:Y:S02]  /*2200*/  SEL R3, R8, R3, !P0 ;  /* 0x0000000308037207 */ /* 0x000fe40004000000 */
[----:B----4-:R-:W-:-:S04]  /*2210*/  ISETP.NE.AND P1, PT, R16, 0x1, PT ;  /* 0x000000011000780c */ /* 0x010fc80003f25270 */
[----:B------:R-:W-:-:S05]  /*2220*/  SEL R4, R11, R4, !P1 ;  /* 0x000000040b047207 */ /* 0x000fca0004800000 */
[----:B------:R-:W-:Y:S02]  /*2230*/  IMAD.IADD R5, R3, 0x1, -R4 ;  /* 0x0000000103057824 */ /* 0x000fe400078e0a04 */
[----:B------:R-:W-:Y:S02]  /*2240*/  IMAD.IADD R3, R4, 0x1, -R3 ;  /* 0x0000000104037824 */ /* 0x000fe400078e0a03 */
[----:B------:R-:W-:Y:S02]  /*2250*/  IMAD R11, R5, R16, R11 ;  /* 0x00000010050b7224 */ /* 0x000fe400078e020b */
[----:B------:R-:W-:-:S07]  /*2260*/  IMAD R8, R3, R2, R8 ;  /* 0x0000000203087224 */ /* 0x000fce00078e0208 */
.L_x_34:
[----:B------:R-:W-:Y:S01]  /*2270*/  VIADD R14, R14, 0x1 ;  /* 0x000000010e0e7836 */ /* 0x000fe20000000000 */
[----:B------:R-:W-:Y:S01]  /*2280*/  PLOP3.LUT P1, PT, PT, PT, PT, 0x80, 0x8 ;  /* 0x000000000008781c */ /* 0x000fe20003f2f070 */
[----:B------:R-:W-:Y:S02]  /*2290*/  IMAD.IADD R21, R11, 0x1, R170 ;  /* 0x000000010b157824 */ /* 0x000fe400078e02aa */
[----:B------:R-:W-:Y:S01]  /*22a0*/  IMAD.IADD R20, R8, 0x1, R147 ;  /* 0x0000000108147824 */ /* 0x000fe200078e0293 */
[----:B------:R-:W-:-:S04]  /*22b0*/  ISETP.NE.AND P0, PT, R14, 0x2, PT ;  /* 0x000000020e00780c */ /* 0x000fc80003f05270 */
[----:B------:R-:W-:Y:S02]  /*22c0*/  SEL R2, RZ, 0x1, P0 ;  /* 0x00000001ff027807 */ /* 0x000fe40000000000 */
[----:B------:R-:W-:Y:S02]  /*22d0*/  SEL R14, R14, RZ, P0 ;  /* 0x000000ff0e0e7207 */ /* 0x000fe40000000000 */
[----:B------:R-:W-:Y:S01]  /*22e0*/  LOP3.LUT R13, R13, R2, RZ, 0x3c, !PT ;  /* 0x000000020d0d7212 */ /* 0x000fe200078e3cff */
[----:B------:R-:W-:Y:S06]  /*22f0*/  @P2 BRA `(.L_x_35) ;  /* 0xfffffff000982947 */ /* 0x000fec000383ffff */
[----:B------:R-:W-:Y:S01]  /*2300*/  UIADD3 UR4, UPT, UPT, UR4, 0x38, URZ ;  /* 0x0000003804047890 */ /* 0x000fe2000fffe0ff */
[----:B------:R-:W-:-:S03]  /*2310*/  SHF.L.U32 R3, R15, 0x1f, RZ ;  /* 0x0000001f0f037819 */ /* 0x000fc600000006ff */
[----:B------:R-:W-:-:S09]  /*2320*/  ULEA UR5, UR6, UR4, 0x3 ;  /* 0x0000000406057291 */ /* 0x000fd2000f8e18ff */
[----:B------:R-:W1:Y:S02]  /*2330*/  SYNCS.PHASECHK.TRANS64.TRYWAIT P0, [UR5], R3 ;  /* 0x00000003ff0075a7 */ /* 0x000e640008001105 */
[----:B-1----:R-:W-:Y:S05]  /*2340*/  @!P0 BRA `(.L_x_36) ;  /* 0x0000008c00c48947 */ /* 0x002fea0003800000 */
.L_x_134:
[----:B------:R-:W-:-:S04]  /*2350*/  UIADD3 UR6, UPT, UPT, UR6, 0x1, URZ ;  /* 0x0000000106067890 */ /* 0x000fc8000fffe0ff */
[----:B------:R-:W-:-:S04]  /*2360*/  UISETP.NE.AND UP0, UPT, UR6, 0x7, UPT ;  /* 0x000000070600788c */ /* 0x000fc8000bf05270 */
[----:B------:R-:W-:Y:S02]  /*2370*/  USEL UR7, URZ, 0x1, UP0 ;  /* 0x00000001ff077887 */ /* 0x000fe40008000000 */
[----:B------:R-:W-:-:S04]  /*2380*/  USEL UR6, UR6, URZ, UP0 ;  /* 0x000000ff06067287 */ /* 0x000fc80008000000 */
[----:B------:R-:W-:Y:S01]  /*2390*/  ULEA UR5, UR6, UR4, 0x3 ;  /* 0x0000000406057291 */ /* 0x000fe2000f8e18ff */
[----:B------:R-:W-:-:S04]  /*23a0*/  LOP3.LUT R2, R15, UR7, RZ, 0x3c, !PT ;  /* 0x000000070f027c12 */ /* 0x000fc8000f8e3cff */
[----:B-1----:R-:W-:-:S04]  /*23b0*/  SHF.L.U32 R3, R2, 0x1f, RZ ;  /* 0x0000001f02037819 */ /* 0x002fc800000006ff */
[----:B------:R-:W1:Y:S02]  /*23c0*/  SYNCS.PHASECHK.TRANS64.TRYWAIT P0, [UR5], R3 ;  /* 0x00000003ff0075a7 */ /* 0x000e640008001105 */
[----:B-1----:R-:W-:Y:S05]  /*23d0*/  @!P0 BRA `(.L_x_37) ;  /* 0x0000008c00b88947 */ /* 0x002fea0003800000 */
.L_x_136:
        /* <DEDUP_REMOVED lines=9> */
.L_x_138:
        /* <DEDUP_REMOVED lines=9> */
.L_x_140:
        /* <DEDUP_REMOVED lines=9> */
.L_x_142:
        /* <DEDUP_REMOVED lines=9> */
.L_x_144:
[----:B------:R-:W-:-:S04]  /*2620*/  UIADD3 UR6, UPT, UPT, UR6, 0x1, URZ ;  /* 0x0000000106067890 */ /* 0x000fc8000fffe0ff */
[----:B------:R-:W-:-:S04]  /*2630*/  UISETP.NE.AND UP0, UPT, UR6, 0x7, UPT ;  /* 0x000000070600788c */ /* 0x000fc8000bf05270 */
[----:B------:R-:W-:Y:S02]  /*2640*/  USEL UR5, URZ, 0x1, UP0 ;  /* 0x00000001ff057887 */ /* 0x000fe40008000000 */
[----:B------:R-:W-:-:S04]  /*2650*/  USEL UR6, UR6, URZ, UP0 ;  /* 0x000000ff06067287 */ /* 0x000fc80008000000 */
[----:B------:R-:W-:Y:S01]  /*2660*/  ULEA UR6, UR6, UR4, 0x3 ;  /* 0x0000000406067291 */ /* 0x000fe2000f8e18ff */
[----:B-1----:R-:W-:-:S04]  /*2670*/  LOP3.LUT R3, R2, UR5, RZ, 0x3c, !PT ;  /* 0x0000000502037c12 */ /* 0x002fc8000f8e3cff */
[----:B------:R-:W-:Y:S01]  /*2680*/  SHF.L.U32 R3, R3, 0x1f, RZ ;  /* 0x0000001f03037819 */ /* 0x000fe200000006ff */
[----:B----4-:R-:W-:-:S07]  /*2690*/  IMAD.U32 R0, RZ, RZ, UR6 ;  /* 0x00000006ff007e24 */ /* 0x010fce000f8e00ff */
.L_x_42:
[----:B-1----:R1:W2:Y:S02]  /*26a0*/  SYNCS.PHASECHK.TRANS64.TRYWAIT P0, [R0+URZ], R3 ;  /* 0x00000003000075a7 */ /* 0x0022a400080011ff */
[----:B--2---:R-:W-:Y:S05]  /*26b0*/  @!P0 NANOSLEEP.SYNCS 0x989680 ;  /* 0x009896800000895d */ /* 0x004fea0003900000 */
[----:B------:R-:W2:Y:S02]  /*26c0*/  @!P0 SYNCS.PHASECHK.TRANS64 P0, [R0+URZ], R3 ;  /* 0x00000003000085a7 */ /* 0x000ea400080010ff */
[----:B--2---:R-:W-:Y:S05]  /*26d0*/  @P0 EXIT ;  /* 0x000000000000094d */ /* 0x004fea0003800000 */
[----:B------:R-:W-:Y:S05]  /*26e0*/  BRA `(.L_x_42) ;  /* 0xfffffffc00ec7947 */ /* 0x000fea000383ffff */
.L_x_17:
[----:B------:R-:W-:-:S04]  /*26f0*/  UISETP.NE.AND UP1, UPT, UR37, URZ, UPT ;  /* 0x000000ff2500728c */ /* 0x000fc8000bf25270 */
[----:B------:R-:W-:-:S09]  /*2700*/  UISETP.NE.OR UP1, UPT, UR8, 0x1, UP1 ;  /* 0x000000010800788c */ /* 0x000fd20008f25670 */
[----:B------:R-:W-:Y:S05]  /*2710*/  BRA.U UP1, `(.L_x_43) ;  /* 0x0000000501487547 */ /* 0x000fea000b800000 */
[----:B------:R-:W-:Y:S01]  /*2720*/  ISETP.NE.AND P2, PT, R2, RZ, PT ;  /* 0x000000ff0200720c */ /* 0x000fe20003f45270 */
[----:B------:R-:W-:Y:S01]  /*2730*/  IMAD.MOV.U32 R12, RZ, RZ, 0x1 ;  /* 0x00000001ff0c7424 */ /* 0x000fe200078e00ff */
[----:B------:R-:W-:Y:S02]  /*2740*/  CS2R R10, SRZ ;  /* 0x00000000000a7805 */ /* 0x000fe4000001ff00 */
[----:B------:R-:W-:Y:S01]  /*2750*/  CS2R R8, SRZ ;  /* 0x0000000000087805 */ /* 0x000fe2000001ff00 */
[----:B------:R-:W-:Y:S01]  /*2760*/  UMOV UR4, 0x400 ;  /* 0x0000040000047882 */ /* 0x000fe20000000000 */
[----:B------:R-:W-:Y:S01]  /*2770*/  UMOV UR6, URZ ;  /* 0x000000ff00067c82 */ /* 0x000fe20008000000 */
[----:B------:R-:W-:-:S12]  /*2780*/  ULEA UR37, UR37, UR4, 0x18 ;  /* 0x0000000425257291 */ /* 0x000fd8000f8ec0ff */
.L_x_47:
[----:B------:R-:W-:Y:S02]  /*2790*/  LEA R0, R8, UR37, 0x3 ;  /* 0x0000002508007c11 */ /* 0x000fe4000f8e18ff */
[----:B------:R-:W-:-:S03]  /*27a0*/  SHF.L.U32 R5, R9, 0x1f, RZ ;  /* 0x0000001f09057819 */ /* 0x000fc600000006ff */
[----:B------:R-:W-:Y:S01]  /*27b0*/  VIADD R4, R0, 0x110 ;  /* 0x0000011000047836 */ /* 0x000fe20000000000 */
[----:B------:R-:W1:Y:S02]  /*27c0*/  SYNCS.PHASECHK.TRANS64.TRYWAIT P0, [R0+URZ+0x100], R5 ;  /* 0x00010005000075a7 */ /* 0x000e6400080011ff */
[----:B-1----:R-:W-:Y:S05]  /*27d0*/  @!P0 BRA `(.L_x_44) ;  /* 0x0000008c00308947 */ /* 0x002fea0003800000 */
.L_x_145:
[----:B------:R-:W-:Y:S01]  /*27e0*/  ULEA UR5, UR6, UR37, 0x3 ;  /* 0x0000002506057291 */ /* 0x000fe2000f8e18ff */
[----:B------:R-:W-:Y:S02]  /*27f0*/  PRMT R4, RZ, 0x654, R4 ;  /* 0x00000654ff047816 */ /* 0x000fe40000000004 */
[----:B-1----:R-:W-:Y:S01]  /*2800*/  SHF.L.U32 R5, R12, 0x1f, RZ ;  /* 0x0000001f0c057819 */ /* 0x002fe200000006ff */
[----:B------:R-:W-:Y:S01]  /*2810*/  UIADD3 UR4, UPT, UPT, UR5, 0xc0, URZ ;  /* 0x000000c005047890 */ /* 0x000fe2000fffe0ff */
[----:B------:R1:W-:Y:S05]  /*2820*/  SYNCS.ARRIVE.TRANS64.RED.A1T0 RZ, [R4+URZ], RZ ;  /* 0x000000ff04ff79a7 */ /* 0x0003ea00081004ff */
[----:B------:R-:W-:Y:S01]  /*2830*/  IMAD.U32 R7, RZ, RZ, UR4 ;  /* 0x00000004ff077e24 */ /* 0x000fe2000f8e00ff */
[----:B------:R-:W2:Y:S04]  /*2840*/  SYNCS.PHASECHK.TRANS64.TRYWAIT P0, [UR5+0xd0], R5 ;  /* 0x0000d005ff0075a7 */ /* 0x000ea80008001105 */
[----:B------:R-:W-:Y:S01]  /*2850*/  PRMT R6, R2, 0x654, R7 ;  /* 0x0000065402067816 */ /* 0x000fe20000000007 */
[----:B-1----:R-:W-:Y:S01]  /*2860*/  @!P2 IMAD.MOV.U32 R4, RZ, RZ, 0x10 ;  /* 0x00000010ff04a424 */ /* 0x002fe200078e00ff */
[----:B--2---:R-:W-:Y:S06]  /*2870*/  @!P0 BRA `(.L_x_45) ;  /* 0x0000008c001c8947 */ /* 0x004fec0003800000 */
.L_x_147:
[----:B------:R-:W-:Y:S01]  /*2880*/  ULEA UR4, UR6, UR37, 0x4 ;  /* 0x0000002506047291 */ /* 0x000fe2000f8e20ff */
[----:B------:R-:W-:Y:S01]  /*2890*/  SEL R3, R6, R3, !P2 ;  /* 0x0000000306037207 */ /* 0x000fe20005000000 */
[----:B------:R-:W-:Y:S01]  /*28a0*/  UIADD3 UR5, UPT, UPT, UR5, 0xc0, URZ ;  /* 0x000000c005057890 */ /* 0x000fe2000fffe0ff */
[----:B-1----:R-:W-:Y:S01]  /*28b0*/  LEA R0, R11, UR37, 0x3 ;  /* 0x000000250b007c11 */ /* 0x002fe2000f8e18ff */
[----:B------:R-:W-:Y:S01]  /*28c0*/  UIADD3 UR4, UPT, UPT, UR4, 0x130, URZ ;  /* 0x0000013004047890 */ /* 0x000fe2000fffe0ff */
[----:B------:R-:W-:Y:S01]  /*28d0*/  SHF.L.U32 R5, R10, 0x1f, RZ ;  /* 0x0000001f0a057819 */ /* 0x000fe200000006ff */
[----:B------:R1:W-:Y:S01]  /*28e0*/  @!P2 SYNCS.ARRIVE.TRANS64.RED RZ, [R3+URZ], R4 ;  /* 0x0000000403ffa9a7 */ /* 0x0003e200080004ff */
[----:B------:R-:W-:Y:S01]  /*28f0*/  UIADD3 UR6, UPT, UPT, UR6, 0x1, URZ ;  /* 0x0000000106067890 */ /* 0x000fe2000fffe0ff */
[----:B------:R-:W-:-:S03]  /*2900*/  VIADD R8, R8, 0x1 ;  /* 0x0000000108087836 */ /* 0x000fc60000000000 */
[----:B------:R-:W-:Y:S02]  /*2910*/  UISETP.NE.AND UP0, UPT, UR6, 0x2, UPT ;  /* 0x000000020600788c */ /* 0x000fe4000bf05270 */
[----:B------:R-:W-:Y:S06]  /*2920*/  UGETNEXTWORKID.BROADCAST [UR4], [UR5] ;  /* 0x00000000040073ca */ /* 0x000fec0008000100 */
[----:B------:R-:W-:Y:S01]  /*2930*/  USEL UR4, URZ, 0x1, UP0 ;  /* 0x00000001ff047887 */ /* 0x000fe20008000000 */
[----:B------:R-:W-:Y:S01]  /*2940*/  ISETP.NE.AND P0, PT, R8, 0x2, PT ;  /* 0x000000020800780c */ /* 0x000fe20003f05270 */
[----:B------:R-:W-:Y:S01]  /*2950*/  USEL UR6, UR6, URZ, UP0 ;  /* 0x000000ff06067287 */ /* 0x000fe20008000000 */
[----:B------:R-:W2:Y:S03]  /*2960*/  SYNCS.PHASECHK.TRANS64.TRYWAIT P1, [R0+URZ+0xc0], R5 ;  /* 0x0000c005000075a7 */ /* 0x000ea600080211ff */
[----:B------:R-:W-:Y:S01]  /*2970*/  LOP3.LUT R12, R12, UR4, RZ, 0x3c, !PT ;  /* 0x000000040c0c7c12 */ /* 0x000fe2000f8e3cff */
[----:B-12---:R-:W-:Y:S07]  /*2980*/  @!P1 BRA `(.L_x_46) ;  /* 0x0000008800f09947 */ /* 0x006fee0003800000 */
.L_x_148:
[C---:B------:R-:W-:Y:S01]  /*2990*/  LEA R4, R11.reuse, UR37, 0x4 ;  /* 0x000000250b047c11 */ /* 0x040fe2000f8e20ff */
[----:B-1----:R-:W-:Y:S01]  /*29a0*/  VIADD R0, R0, 0xd0 ;  /* 0x000000d000007836 */ /* 0x002fe20000000000 */
[----:B------:R-:W-:Y:S01]  /*29b0*/  SEL R8, R8, RZ, P0 ;  /* 0x000000ff08087207 */ /* 0x000fe20000000000 */
[----:B------:R-:W-:-:S03]  /*29c0*/  VIADD R11, R11, 0x1 ;  /* 0x000000010b0b7836 */ /* 0x000fc60000000000 */
[----:B------:R-:W1:Y:S01]  /*29d0*/  LDS.128 R4, [R4+0x130] ;  /* 0x0001300004047984 */ /* 0x000e620000000c00 */
[----:B------:R-:W-:Y:S02]  /*29e0*/  PRMT R0, RZ, 0x654, R0 ;  /* 0x00000654ff007816 */ /* 0x000fe40000000000 */
[C---:B------:R-:W-:Y:S01]  /*29f0*/  ISETP.NE.AND P1, PT, R11.reuse, 0x2, PT ;  /* 0x000000020b00780c */ /* 0x040fe20003f25270 */
[----:B------:R-:W-:Y:S01]  /*2a00*/  @!PT LDS RZ, [RZ] ;  /* 0x00000000fffff984 */ /* 0x000fe20000000800 */
[----:B------:R-:W-:Y:S01]  /*2a10*/  @!PT LDS RZ, [RZ] ;  /* 0x00000000fffff984 */ /* 0x000fe20000000800 */
[----:B------:R-:W-:Y:S01]  /*2a20*/  @!PT LDS RZ, [RZ] ;  /* 0x00000000fffff984 */ /* 0x000fe20000000800 */
[----:B------:R-:W-:Y:S01]  /*2a30*/  @!PT LDS RZ, [RZ] ;  /* 0x00000000fffff984 */ /* 0x000fe20000000800 */
[----:B------:R2:W-:Y:S06]  /*2a40*/  MEMBAR.ALL.CTA ;  /* 0x0000000000007992 */ /* 0x0005ec0000008000 */
[----:B--2---:R-:W2:Y:S01]  /*2a50*/  FENCE.VIEW.ASYNC.S ;  /* 0x00000000000073c6 */ /* 0x004ea20000000000 */
[----:B------:R-:W-:Y:S01]  /*2a60*/  SEL R11, R11, RZ, P1 ;  /* 0x000000ff0b0b7207 */ /* 0x000fe20000800000 */
[----:B--2---:R2:W-:Y:S01]  /*2a70*/  SYNCS.ARRIVE.TRANS64.RED.A1T0 RZ, [R0+URZ], RZ ;  /* 0x000000ff00ff79a7 */ /* 0x0045e200081004ff */
[----:B-1----:R-:W-:-:S02]  /*2a80*/  LOP3.LUT P3, RZ, R6, 0x1, RZ, 0xc0, !PT ;  /* 0x0000000106ff7812 */ /* 0x002fc4000786c0ff */
[----:B------:R-:W-:-:S04]  /*2a90*/  SEL R5, RZ, 0x1, P1 ;  /* 0x00000001ff057807 */ /* 0x000fc80000800000 */
[----:B------:R-:W-:Y:S02]  /*2aa0*/  LOP3.LUT R10, R10, R5, RZ, 0x3c, !PT ;  /* 0x000000050a0a7212 */ /* 0x000fe400078e3cff */
[----:B--2---:R-:W-:-:S04]  /*2ab0*/  SEL R0, RZ, 0x1, P0 ;  /* 0x00000001ff007807 */ /* 0x004fc80000000000 */
[----:B------:R-:W-:Y:S01]  /*2ac0*/  LOP3.LUT R9, R9, R0, RZ, 0x3c, !PT ;  /* 0x0000000009097212 */ /* 0x000fe200078e3cff */
[----:B------:R-:W-:Y:S06]  /*2ad0*/  @P3 BRA `(.L_x_47) ;  /* 0xfffffffc002c3947 */ /* 0x000fec000383ffff */
[----:B------:R-:W-:Y:S01]  /*2ae0*/  ULEA UR5, UR6, UR37, 0x3 ;  /* 0x0000002506057291 */ /* 0x000fe2000f8e18ff */
[----:B------:R-:W-:-:S08]  /*2af0*/  SHF.L.U32 R3, R12, 0x1f, RZ ;  /* 0x0000001f0c037819 */ /* 0x000fd000000006ff */
[----:B------:R-:W1:Y:S02]  /*2b00*/  SYNCS.PHASECHK.TRANS64 P0, [UR5+0xd0], R3 ;  /* 0x0000d003ff0075a7 */ /* 0x000e640008001005 */
[----:B-1----:R-:W-:Y:S05]  /*2b10*/  @P0 BRA `(.L_x_48) ;  /* 0x0000000000080947 */ /* 0x002fea0003800000 */
[----:B------:R-:W1:Y:S02]  /*2b20*/  SYNCS.PHASECHK.TRANS64.TRYWAIT P0, [UR5+0xd0], R3 ;  /* 0x0000d003ff0075a7 */ /* 0x000e640008001105 */
[----:B-1----:R-:W-:Y:S05]  /*2b30*/  @!P0 BRA `(.L_x_49) ;  /* 0x0000008800988947 */ /* 0x002fea0003800000 */
.L_x_48:
[----:B------:R-:W-:-:S04]  /*2b40*/  UIADD3 UR4, UPT, UPT, UR6, 0x1, URZ ;  /* 0x0000000106047890 */ /* 0x000fc8000fffe0ff */
[----:B------:R-:W-:-:S04]  /*2b50*/  UISETP.NE.AND UP0, UPT, UR4, 0x2, UPT ;  /* 0x000000020400788c */ /* 0x000fc8000bf05270 */
[----:B------:R-:W-:Y:S02]  /*2b60*/  USEL UR7, URZ, 0x1, UP0 ;  /* 0x00000001ff077887 */ /* 0x000fe40008000000 */
[----:B------:R-:W-:-:S04]  /*2b70*/  USEL UR4, UR4, URZ, UP0 ;  /* 0x000000ff04047287 */ /* 0x000fc80008000000 */
[----:B------:R-:W-:Y:S01]  /*2b80*/  ULEA UR4, UR4, UR37, 0x3 ;  /* 0x0000002504047291 */ /* 0x000fe2000f8e18ff */
[----:B-1----:R-:W-:-:S04]  /*2b90*/  LOP3.LUT R3, R12, UR7, RZ, 0x3c, !PT ;  /* 0x000000070c037c12 */ /* 0x002fc8000f8e3cff */
[----:B------:R-:W-:-:S04]  /*2ba0*/  SHF.L.U32 R0, R3, 0x1f, RZ ;  /* 0x0000001f03007819 */ /* 0x000fc800000006ff */
[----:B------:R-:W1:Y:S02]  /*2bb0*/  SYNCS.PHASECHK.TRANS64 P0, [UR4+0xd0], R0 ;  /* 0x0000d000ff0075a7 */ /* 0x000e640008001004 */
[----:B-1----:R-:W-:Y:S05]  /*2bc0*/  @P0 EXIT ;  /* 0x000000000000094d */ /* 0x002fea0003800000 */
[----:B------:R-:W-:Y:S02]  /*2bd0*/  SHF.L.U32 R3, R3, 0x1f, RZ ;  /* 0x0000001f03037819 */ /* 0x000fe400000006ff */
[----:B------:R-:W-:-:S07]  /*2be0*/  MOV R0, UR4 ;  /* 0x0000000400007c02 */ /* 0x000fce0008000f00 */
.L_x_50:
[----:B-1----:R1:W2:Y:S02]  /*2bf0*/  SYNCS.PHASECHK.TRANS64.TRYWAIT P0, [R0+URZ+0xd0], R3 ;  /* 0x0000d003000075a7 */ /* 0x0022a400080011ff */
[----:B--2---:R-:W-:Y:S05]  /*2c00*/  @!P0 NANOSLEEP.SYNCS 0x989680 ;  /* 0x009896800000895d */ /* 0x004fea0003900000 */
[----:B------:R-:W2:Y:S02]  /*2c10*/  @!P0 SYNCS.PHASECHK.TRANS64 P0, [R0+URZ+0xd0], R3 ;  /* 0x0000d003000085a7 */ /* 0x000ea400080010ff */
[----:B--2---:R-:W-:Y:S05]  /*2c20*/  @P0 EXIT ;  /* 0x000000000000094d */ /* 0x004fea0003800000 */
[----:B------:R-:W-:Y:S05]  /*2c30*/  BRA `(.L_x_50) ;  /* 0xfffffffc00ec7947 */ /* 0x000fea000383ffff */
.L_x_43:
[----:B------:R-:W-:-:S09]  /*2c40*/  UISETP.NE.AND UP1, UPT, UR8, URZ, UPT ;  /* 0x000000ff0800728c */ /* 0x000fd2000bf25270 */
[----:B------:R-:W-:Y:S05]  /*2c50*/  BRA.U UP1, `(.L_x_51) ;  /* 0x0000000d01347547 */ /* 0x000fea000b800000 */
[----:B------:R-:W-:Y:S01]  /*2c60*/  UMOV UR4, 0x40 ;  /* 0x0000004000047882 */ /* 0x000fe20000000000 */
[----:B------:R-:W-:Y:S01]  /*2c70*/  NOP ;  /* 0x0000000000007918 */ /* 0x000fe20000000000 */
[----:B------:R-:W-:Y:S01]  /*2c80*/  ULEA UR4, UR37, UR4, 0x18 ;  /* 0x0000000425047291 */ /* 0x000fe2000f8ec0ff */
[----:B------:R-:W-:Y:S02]  /*2c90*/  UMOV UR5, 0x400 ;  /* 0x0000040000057882 */ /* 0x000fe40000000000 */
[----:B------:R-:W-:-:S06]  /*2ca0*/  ULEA UR37, UR37, UR5, 0x18 ;  /* 0x0000000525257291 */ /* 0x000fcc000f8ec0ff */
[----:B------:R-:W1:Y:S02]  /*2cb0*/  LDS.U8 R0, [UR4+0x1c] ;  /* 0x00001c04ff007984 */ /* 0x000e640008000000 */
[----:B-1----:R-:W-:-:S13]  /*2cc0*/  ISETP.NE.AND P0, PT, R0, RZ, PT ;  /* 0x000000ff0000720c */ /* 0x002fda0003f05270 */
[----:B------:R-:W-:Y:S05]  /*2cd0*/  @P0 BRA `(.L_x_52) ;  /* 0x0000000000580947 */ /* 0x000fea0003800000 */
[----:B------:R-:W-:-:S13]  /*2ce0*/  ELECT P0, URZ, PT ;  /* 0x0000000000ff782f */ /* 0x000fda0003800000 */
[----:B------:R-:W-:Y:S05]  /*2cf0*/  @!P0 BRA `(.L_x_53) ;  /* 0x0000000000608947 */ /* 0x000fea0003800000 */
[----:B------:R-:W-:Y:S01]  /*2d00*/  UMOV UR5, 0x10 ;  /* 0x0000001000057882 */ /* 0x000fe20000000000 */
[----:B------:R-:W-:Y:S01]  /*2d10*/  HFMA2 R0, -RZ, RZ, 0, 5.9604644775390625e-08 ;  /* 0x00000001ff007431 */ /* 0x000fe200000001ff */
[----:B------:R-:W-:-:S03]  /*2d20*/  MOV R2, 0xffff ;  /* 0x0000ffff00027802 */ /* 0x000fc60000000f00 */
[----:B------:R-:W-:Y:S04]  /*2d30*/  DEPBAR.LE SB1, 0x36 ;  /* 0x00009d800000791a */ /* 0x000fe80000000000 */
[----:B------:R-:W1:Y:S02]  /*2d40*/  UTCATOMSWS.FIND_AND_SET.ALIGN UP0, UR5, UR5 ;  /* 0x00000005000575e3 */ /* 0x000e640008000800 */
[----:B-1----:R-:W-:Y:S01]  /*2d50*/  MOV R3, UR5 ;  /* 0x0000000500037c02 */ /* 0x002fe20008000f00 */
[----:B------:R-:W-:Y:S06]  /*2d60*/  BRA.U UP0, `(.L_x_54) ;  /* 0x0000000100187547 */ /* 0x000fec000b800000 */
.L_x_55:
[----:B------:R-:W-:Y:S05]  /*2d70*/  NANOSLEEP 0x64 ;  /* 0x000000640000795d */ /* 0x000fea0003800000 */
[----:B------:R-:W-:-:S05]  /*2d80*/  UMOV UR5, 0x10 ;  /* 0x0000001000057882 */ /* 0x000fca0000000000 */
[----:B------:R-:W-:Y:S04]  /*2d90*/  DEPBAR.LE SB1, 0x36 ;  /* 0x00009d800000791a */ /* 0x000fe80000000000 */
[----:B------:R-:W1:Y:S02]  /*2da0*/  UTCATOMSWS.FIND_AND_SET.ALIGN UP0, UR5, UR5 ;  /* 0x00000005000575e3 */ /* 0x000e640008000800 */
[----:B-1----:R-:W-:Y:S01]  /*2db0*/  MOV R3, UR5 ;  /* 0x0000000500037c02 */ /* 0x002fe20008000f00 */
[----:B------:R-:W-:Y:S05]  /*2dc0*/  BRA.U !UP0, `(.L_x_55) ;  /* 0xfffffffd08e87547 */ /* 0x000fea000b83ffff */
.L_x_54:
[-C--:B------:R-:W-:Y:S02]  /*2dd0*/  SHF.L.U32 R2, R2, R3.reuse, RZ ;  /* 0x0000000302027219 */ /* 0x080fe400000006ff */
[----:B------:R-:W-:Y:S01]  /*2de0*/  SHF.L.U32 R0, R0, R3, RZ ;  /* 0x0000000300007219 */ /* 0x000fe200000006ff */
[----:B------:R-:W-:Y:S02]  /*2df0*/  IMAD.SHL.U32 R3, R3, 0x20, RZ ;  /* 0x0000002003037824 */ /* 0x000fe400078e00ff */
[----:B------:R1:W-:Y:S04]  /*2e00*/  ATOMS.OR RZ, [UR4+0x14], R2 ;  /* 0x00001402ffff798c */ /* 0x0003e8000b000004 */
[----:B------:R1:W-:Y:S04]  /*2e10*/  ATOMS.OR RZ, [UR4+0x18], R0 ;  /* 0x00001800ffff798c */ /* 0x0003e8000b000004 */
[----:B------:R1:W-:Y:S01]  /*2e20*/  STS [UR37+0x150], R3 ;  /* 0x00015003ff007988 */ /* 0x0003e20008000825 */
[----:B------:R-:W-:Y:S05]  /*2e30*/  BRA `(.L_x_53) ;  /* 0x0000000000107947 */ /* 0x000fea0003800000 */
.L_x_52:
[----:B------:R-:W-:Y:S02]  /*2e40*/  MOV R0, 0xffffffff ;  /* 0xffffffff00007802 */ /* 0x000fe40000000f00 */
[----:B------:R-:W-:-:S03]  /*2e50*/  MOV R2, 0x2e80 ;  /* 0x00002e8000027802 */ /* 0x000fc60000000f00 */
[----:B------:R1:W-:Y:S04]  /*2e60*/  STS [UR37+0x150], R0 ;  /* 0x00015000ff007988 */ /* 0x0003e80008000825 */
[----:B-1-3-5:R-:W-:Y:S05]  /*2e70*/  CALL.REL.NOINC `($__internal_1_$__cuda_sm10x_tcgen05_guardrail_trap_phase_invalid_during_alloc) ;  /* 0x0000008c00ac7944 */ /* 0x02afea0003c00000 */
.L_x_53:
[----:B------:R-:W-:Y:S05]  /*2e80*/  WARPSYNC.ALL ;  /* 0x0000000000007948 */ /* 0x000fea0003800000 */
[----:B------:R-:W2:Y:S01]  /*2e90*/  S2UR UR6, SR_CgaCtaId ;  /* 0x00000000000679c3 */ /* 0x000ea20000008800 */
[----:B------:R-:W-:Y:S01]  /*2ea0*/  UMOV UR4, 0x400 ;  /* 0x0000040000047882 */ /* 0x000fe20000000000 */
[----:B------:R-:W-:-:S06]  /*2eb0*/  NOP ;  /* 0x0000000000007918 */ /* 0x000fcc0000000000 */
[----:B------:R-:W-:Y:S06]  /*2ec0*/  BAR.ARV 0x6, 0xa0 ;  /* 0x0182800000007b1d */ /* 0x000fec0000002000 */
[----:B------:R-:W4:Y:S01]  /*2ed0*/  LDCU UR7, c[0x0][0x38c] ;  /* 0x00007180ff0777ac */ /* 0x000f220008000800 */
[----:B------:R-:W-:Y:S01]  /*2ee0*/  IMAD.MOV.U32 R11, RZ, RZ, 0x1 ;  /* 0x00000001ff0b7424 */ /* 0x000fe200078e00ff */
[----:B------:R-:W-:Y:S01]  /*2ef0*/  CS2R R8, SRZ ;  /* 0x0000000000087805 */ /* 0x000fe2000001ff00 */
[----:B------:R-:W-:Y:S01]  /*2f00*/  IMAD.MOV.U32 R10, RZ, RZ, RZ ;  /* 0x000000ffff0a7224 */ /* 0x000fe200078e00ff */
[----:B------:R-:W-:Y:S01]  /*2f10*/  UMOV UR18, URZ ;  /* 0x000000ff00127c82 */ /* 0x000fe20008000000 */
[----:B------:R-:W-:Y:S01]  /*2f20*/  UMOV UR17, URZ ;  /* 0x000000ff00117c82 */ /* 0x000fe20008000000 */
[----:B------:R-:W-:Y:S01]  /*2f30*/  UMOV UR22, 0x0 ;  /* 0x0000000000167882 */ /* 0x000fe20000000000 */
[----:B------:R-:W-:Y:S01]  /*2f40*/  UMOV UR23, 0x8400010 ;  /* 0x0840001000177882 */ /* 0x000fe20000000000 */
[----:B------:R-:W-:Y:S01]  /*2f50*/  UMOV UR20, 0x0 ;  /* 0x0000000000147882 */ /* 0x000fe20000000000 */
[----:B------:R-:W-:Y:S01]  /*2f60*/  UMOV UR21, 0x8400010 ;  /* 0x0840001000157882 */ /* 0x000fe20000000000 */
[----:B--2---:R-:W-:Y:S01]  /*2f70*/  ULEA UR6, UR6, UR4, 0x18 ;  /* 0x0000000406067291 */ /* 0x004fe2000f8ec0ff */
[----:B------:R-:W2:Y:S03]  /*2f80*/  LDCU UR4, c[0x0][0x38c] ;  /* 0x00007180ff0477ac */ /* 0x000ea60008000800 */
[----:B------:R-:W-:-:S02]  /*2f90*/  UIADD3 UR11, UPT, UPT, UR6, 0xc400, URZ ;  /* 0x0000c400060b7890 */ /* 0x000fc4000fffe0ff */
[----:B----4-:R-:W-:-:S03]  /*2fa0*/  UIADD3 UR7, UPT, UPT, UR7, 0x3f, URZ ;  /* 0x0000003f07077890 */ /* 0x010fc6000fffe0ff */
[----:B-1----:R-:W1:Y:S01]  /*2fb0*/  LDS R0, [UR6+0x150] ;  /* 0x00015006ff007984 */ /* 0x002e620008000800 */
[----:B------:R-:W-:Y:S02]  /*2fc0*/  UIADD3 UR12, UPT, UPT, UR6, 0x1a400, URZ ;  /* 0x0001a400060c7890 */ /* 0x000fe4000fffe0ff */
[----:B------:R-:W-:Y:S02]  /*2fd0*/  USHF.R.S32.HI UR5, URZ, 0x1f, UR7 ;  /* 0x0000001fff057899 */ /* 0x000fe40008011407 */
[----:B------:R-:W-:Y:S02]  /*2fe0*/  USHF.R.U32.HI UR11, URZ, 0x4, UR11 ;  /* 0x00000004ff0b7899 */ /* 0x000fe4000801160b */
[----:B------:R-:W-:Y:S02]  /*2ff0*/  ULEA.HI UR5, UR5, UR7, URZ, 0x6 ;  /* 0x0000000705057291 */ /* 0x000fe4000f8f30ff */
[----:B------:R-:W-:Y:S02]  /*3000*/  USHF.R.U32.HI UR12, URZ, 0x4, UR12 ;  /* 0x00000004ff0c7899 */ /* 0x000fe4000801160c */
[----:B------:R-:W-:-:S02]  /*3010*/  USHF.R.S32.HI UR5, URZ, 0x6, UR5 ;  /* 0x00000006ff057899 */ /* 0x000fc40008011405 */
[----:B------:R-:W-:Y:S02]  /*3020*/  ULOP3.LUT UR11, UR11, 0x3fff, URZ, 0xc0, !UPT ;  /* 0x00003fff0b0b7892 */ /* 0x000fe4000f8ec0ff */
[----:B------:R-:W-:Y:S02]  /*3030*/  UISETP.LT.AND UP0, UPT, UR5, 0x1, UPT ;  /* 0x000000010500788c */ /* 0x000fe4000bf01270 */
[----:B------:R-:W-:Y:S02]  /*3040*/  ULOP3.LUT UR12, UR12, 0x3fff, URZ, 0xc0, !UPT ;  /* 0x00003fff0c0c7892 */ /* 0x000fe4000f8ec0ff */
[----:B------:R-:W-:Y:S02]  /*3050*/  USEL UR10, UR5, 0x1, !UP0 ;  /* 0x00000001050a7887 */ /* 0x000fe4000c000000 */
[----:B------:R-:W-:Y:S02]  /*3060*/  ULOP3.LUT UR11, UR11, 0x10000, URZ, 0xfc, !UPT ;  /* 0x000100000b0b7892 */ /* 0x000fe4000f8efcff */
[----:B------:R-:W-:-:S02]  /*3070*/  ULOP3.LUT UR12, UR12, 0x10000, URZ, 0xfc, !UPT ;  /* 0x000100000c0c7892 */ /* 0x000fc4000f8efcff */
[----:B------:R-:W-:Y:S02]  /*3080*/  UIADD3 UR10, UPT, UPT, -UR10, URZ, URZ ;  /* 0x000000ff0a0a7290 */ /* 0x000fe4000fffe1ff */
[----:B--2---:R-:W-:Y:S01]  /*3090*/  UISETP.GE.AND UP3, UPT, UR4, 0x1, UPT ;  /* 0x000000010400788c */ /* 0x004fe2000bf66270 */
[----:B-1----:R-:W-:-:S15]  /*30a0*/  R2UR UR19, R0 ;  /* 0x00000000001372ca */ /* 0x002fde00000e0000 */
.L_x_62:
[----:B------:R-:W-:Y:S02]  /*30b0*/  LEA R0, R10, UR6, 0x3 ;  /* 0x000000060a007c11 */ /* 0x000fe4000f8e18ff */
[----:B------:R-:W-:Y:S02]  /*30c0*/  SHF.L.U32 R5, R9, 0x1f, RZ ;  /* 0x0000001f09057819 */ /* 0x000fe400000006ff */
[----:B------:R-:W-:Y:S01]  /*30d0*/  PLOP3.LUT P0, PT, PT, PT, UP3, 0x80, 0x8 ;  /* 0x000000000008781c */ /* 0x000fe20003f0f038 */
[----:B------:R-:W-:Y:S01]  /*30e0*/  VIADD R3, R0, 0xd0 ;  /* 0x000000d000037836 */ /* 0x000fe20000000000 */
[----:B-1----:R-:W1:Y:S02]  /*30f0*/  SYNCS.PHASECHK.TRANS64.TRYWAIT P1, [R0+URZ+0xc0], R5 ;  /* 0x0000c005000075a7 */ /* 0x002e6400080211ff */
[----:B-1--4-:R-:W-:Y:S09]  /*3100*/  @!P1 BRA `(.L_x_56) ;  /* 0x00000084003c9947 */ /* 0x012ff20003800000 */
.L_x_150:
[----:B------:R-:W-:Y:S01]  /*3110*/  LEA R4, R10, UR6, 0x4 ;  /* 0x000000060a047c11 */ /* 0x000fe2000f8e20ff */
[----:B------:R-:W-:Y:S01]  /*3120*/  @UP3 ULEA UR4, UR17, UR6, 0x3 ;  /* 0x0000000611043291 */ /* 0x000fe2000f8e18ff */
[----:B------:R-:W-:Y:S01]  /*3130*/  PLOP3.LUT P2, PT, PT, PT, PT, 0x80, 0x8 ;  /* 0x000000000008781c */ /* 0x000fe20003f4f070 */
[----:B------:R-:W-:Y:S01]  /*3140*/  ULEA UR8, UR18, UR6, 0x3 ;  /* 0x0000000612087291 */ /* 0x000fe2000f8e18ff */
[----:B------:R-:W-:Y:S01]  /*3150*/  PRMT R3, RZ, 0x654, R3 ;  /* 0x00000654ff037816 */ /* 0x000fe20000000003 */
[----:B------:R-:W-:Y:S01]  /*3160*/  ULEA UR9, UR18, UR19, 0x8 ;  /* 0x0000001312097291 */ /* 0x000fe2000f8e40ff */
[----:B-1----:R-:W1:Y:S01]  /*3170*/  LDS.128 R4, [R4+0x130] ;  /* 0x0001300004047984 */ /* 0x002e620000000c00 */
[----:B------:R-:W-:Y:S02]  /*3180*/  @P0 SHF.L.U32 R2, R8, 0x1f, RZ ;  /* 0x0000001f08020819 */ /* 0x000fe400000006ff */
[----:B------:R-:W-:Y:S01]  /*3190*/  SHF.L.U32 R0, R11, 0x1f, RZ ;  /* 0x0000001f0b007819 */ /* 0x000fe200000006ff */
[----:B------:R-:W-:Y:S01]  /*31a0*/  @!PT LDS RZ, [RZ] ;  /* 0x00000000fffff984 */ /* 0x000fe20000000800 */
[----:B------:R-:W-:Y:S01]  /*31b0*/  @!PT LDS RZ, [RZ] ;  /* 0x00000000fffff984 */ /* 0x000fe20000000800 */
[----:B------:R-:W-:Y:S01]  /*31c0*/  @!PT LDS RZ, [RZ] ;  /* 0x00000000fffff984 */ /* 0x000fe20000000800 */
[----:B------:R-:W-:Y:S01]  /*31d0*/  @!PT LDS RZ, [RZ] ;  /* 0x00000000fffff984 */ /* 0x000fe20000000800 */
[----:B------:R2:W-:Y:S06]  /*31e0*/  MEMBAR.ALL.CTA ;  /* 0x0000000000007992 */ /* 0x0005ec0000008000 */
[----:B--2---:R-:W2:Y:S02]  /*31f0*/  FENCE.VIEW.ASYNC.S ;  /* 0x00000000000073c6 */ /* 0x004ea40000000000 */
[----:B--2---:R2:W-:Y:S01]  /*3200*/  SYNCS.ARRIVE.TRANS64.RED.A1T0 RZ, [R3+URZ], RZ ;  /* 0x000000ff03ff79a7 */ /* 0x0045e200081004ff */
[----:B------:R2:W4:Y:S01]  /*3210*/  @P0 SYNCS.PHASECHK.TRANS64.TRYWAIT P2, [UR4], R2 ;  /* 0x00000002ff0005a7 */ /* 0x0005220008041104 */
[----:B-1----:R-:W-:Y:S01]  /*3220*/  LOP3.LUT P1, RZ, R6, 0x1, RZ, 0xc0, !PT ;  /* 0x0000000106ff7812 */ /* 0x002fe2000782c0ff */
[----:B------:R-:W1:Y:S02]  /*3230*/  SYNCS.PHASECHK.TRANS64.TRYWAIT P0, [UR8+0xf0], R0 ;  /* 0x0000f000ff0075a7 */ /* 0x000e640008001108 */
[----:B-12-4-:R-:W-:Y:S10]  /*3240*/  @!P0 BRA `(.L_x_57) ;  /* 0x0000008400008947 */ /* 0x016ff40003800000 */
.L_x_152:
[----:B------:R-:W-:Y:S01]  /*3250*/  IADD3 R10, PT, PT, R10, 0x1, RZ ;  /* 0x000000010a0a7810 */ /* 0x000fe20007ffe0ff */
[----:B------:R-:W-:Y:S06]  /*3260*/  BRA.U !UP3, `(.L_x_58) ;  /* 0x000000010b987547 */ /* 0x000fec000b800000 */
[----:B------:R-:W-:Y:S01]  /*3270*/  UPLOP3.LUT UP4, UPT, UPT, UPT, UPT, 0x40, 0x4 ;  /* 0x000000000004789c */ /* 0x000fe20003f8e870 */
[----:B------:R-:W-:Y:S01]  /*3280*/  UMOV UR16, UR10 ;  /* 0x0000000a00107c82 */ /* 0x000fe20008000000 */
[----:B------:R-:W-:Y:S01]  /*3290*/  UMOV UR15, UR5 ;  /* 0x00000005000f7c82 */ /* 0x000fe20008000000 */
[----:B------:R-:W-:-:S08]  /*32a0*/  UMOV UR14, UR17 ;  /* 0x00000011000e7c82 */ /* 0x000fd00008000000 */
.L_x_61:
[----:B------:R-:W-:Y:S02]  /*32b0*/  UIADD3 UR16, UPT, UPT, UR16, 0x1, URZ ;  /* 0x0000000110107890 */ /* 0x000fe4000fffe0ff */
[----:B--2---:R-:W-:Y:S02]  /*32c0*/  ULEA UR7, UR14, UR6, 0x3 ;  /* 0x000000060e077291 */ /* 0x004fe4000f8e18ff */
[----:B------:R-:W-:Y:S01]  /*32d0*/  UISETP.NE.AND UP0, UPT, UR16, URZ, UPT ;  /* 0x000000ff1000728c */ /* 0x000fe2000bf05270 */
[----:B----4-:R-:W-:Y:S10]  /*32e0*/  @P2 BRA `(.L_x_59) ;  /* 0x00000000000c2947 */ /* 0x010ff40003800000 */
[----:B-1----:R-:W-:Y:S04]  /*32f0*/  SHF.L.U32 R3, R8, 0x1f, RZ ;  /* 0x0000001f08037819 */ /* 0x002fe800000006ff */
[----:B------:R-:W1:Y:S02]  /*3300*/  SYNCS.PHASECHK.TRANS64.TRYWAIT P0, [UR7], R3 ;  /* 0x00000003ff0075a7 */ /* 0x000e640008001107 */
[----:B-1----:R-:W-:Y:S05]  /*3310*/  @!P0 BRA `(.L_x_60) ;  /* 0x0000008000e48947 */ /* 0x002fea0003800000 */
.L_x_59:
[----:B------:R-:W-:Y:S01]  /*3320*/  UISETP.NE.AND UP1, UPT, UR15, 0x1, UPT ;  /* 0x000000010f00788c */ /* 0x000fe2000bf25270 */
[----:B------:R-:W-:Y:S01]  /*3330*/  PLOP3.LUT P2, PT, PT, PT, PT, 0x80, 0x8 ;  /* 0x000000000008781c */ /* 0x000fe20003f4f070 */
[----:B------:R-:W-:Y:S02]  /*3340*/  UIADD3 UR17, UPT, UPT, UR14, 0x1, URZ ;  /* 0x000000010e117890 */ /* 0x000fe4000fffe0ff */
[----:B------:R-:W-:Y:S02]  /*3350*/  ULEA UR24, UR14, UR12, 0xa ;  /* 0x0000000c0e187291 */ /* 0x000fe4000f8e50ff */
[----:B------:R-:W-:Y:S01]  /*3360*/  UISETP.NE.AND UP2, UPT, UR17, 0x7, UPT ;  /* 0x000000071100788c */ /* 0x000fe2000bf45270 */
[----:B------:R-:W-:Y:S01]  /*3370*/  PLOP3.LUT P0, PT, PT, PT, UP1, 0x80, 0x8 ;  /* 0x000000000008781c */ /* 0x000fe20003f0f018 */
[----:B------:R-:W-:Y:S02]  /*3380*/  ULEA UR26, UR14, UR11, 0x9 ;  /* 0x0000000b0e1a7291 */ /* 0x000fe4000f8e48ff */
[----:B------:R-:W-:Y:S02]  /*3390*/  USEL UR13, URZ, 0x1, UP2 ;  /* 0x00000001ff0d7887 */ /* 0x000fe40009000000 */
[----:B------:R-:W-:Y:S02]  /*33a0*/  USEL UR17, UR17, URZ, UP2 ;  /* 0x000000ff11117287 */ /* 0x000fe40009000000 */
[----:B------:R-:W-:Y:S02]  /*33b0*/  UIADD3 UR30, UPT, UPT, UR24, 0x2, URZ ;  /* 0x00000002181e7890 */ /* 0x000fe4000fffe0ff */
[----:B------:R-:W-:Y:S01]  /*33c0*/  @UP1 ULEA UR4, UR17, UR6, 0x3 ;  /* 0x0000000611041291 */ /* 0x000fe2000f8e18ff */
[----:B------:R-:W-:Y:S01]  /*33d0*/  LOP3.LUT R8, R8, UR13, RZ, 0x3c, !PT ;  /* 0x0000000d08087c12 */ /* 0x000fe2000f8e3cff */
[----:B------:R-:W-:Y:S02]  /*33e0*/  UIADD3 UR28, UPT, UPT, UR26, 0x2, URZ ;  /* 0x000000021a1c7890 */ /* 0x000fe4000fffe0ff */
[----:B------:R-:W-:Y:S01]  /*33f0*/  UIADD3 UR7, UPT, UPT, UR7, 0x38, URZ ;  /* 0x0000003807077890 */ /* 0x000fe2000fffe0ff */
[----:B-1----:R-:W-:Y:S01]  /*3400*/  @P0 SHF.L.U32 R0, R8, 0x1f, RZ ;  /* 0x0000001f08000819 */ /* 0x002fe200000006ff */
[----:B------:R-:W-:Y:S01]  /*3410*/  UMOV UR25, 0x80004020 ;  /* 0x8000402000197882 */ /* 0x000fe20000000000 */
[----:B------:R-:W-:Y:S01]  /*3420*/  UMOV UR27, 0x80004020 ;  /* 0x80004020001b7882 */ /* 0x000fe20000000000 */
[----:B------:R-:W-:Y:S01]  /*3430*/  UMOV UR31, 0x80004020 ;  /* 0x80004020001f7882 */ /* 0x000fe20000000000 */
[----:B------:R2:W4:Y:S01]  /*3440*/  @P0 SYNCS.PHASECHK.TRANS64.TRYWAIT P2, [UR4], R0 ;  /* 0x00000000ff0005a7 */ /* 0x0005220008041104 */
[----:B------:R-:W-:Y:S01]  /*3450*/  UIADD3 UR15, UPT, UPT, UR15, -0x1, URZ ;  /* 0xffffffff0f0f7890 */ /* 0x000fe2000fffe0ff */
[----:B------:R2:W-:Y:S01]  /*3460*/  UTCQMMA gdesc[UR26], gdesc[UR24], tmem[UR9], tmem[UR22], idesc[UR23], UP4 ;  /* 0x00ff16181a0075ea */ /* 0x0005e2000a000309 */
[----:B------:R-:W-:Y:S01]  /*3470*/  UPLOP3.LUT UP4, UPT, UPT, UPT, UPT, 0x80, 0x8 ;  /* 0x000000000008789c */ /* 0x000fe20003f8f070 */
[----:B------:R-:W-:Y:S01]  /*3480*/  UMOV UR29, 0x80004020 ;  /* 0x80004020001d7882 */ /* 0x000fe20000000000 */
[----:B------:R-:W-:Y:S01]  /*3490*/  UMOV UR14, UR17 ;  /* 0x00000011000e7c82 */ /* 0x000fe20008000000 */
[----:B------:R2:W-:Y:S01]  /*34a0*/  UTCQMMA gdesc[UR28], gdesc[UR30], tmem[UR9], tmem[UR20], idesc[UR21], UPT ;  /* 0x00ff141e1c0075ea */ /* 0x0005e2000b800309 */
[----:B------:R2:W-:Y:S01]  /*34b0*/  UTCBAR [UR7], URZ ;  /* 0x000000ff070073e9 */ /* 0x0005e200080000ff */
[----:B------:R-:W-:Y:S06]  /*34c0*/  BRA.U UP0, `(.L_x_61) ;  /* 0xfffffffd00787547 */ /* 0x000fec000b83ffff */
.L_x_58:
[----:B------:R-:W-:Y:S01]  /*34d0*/  UIADD3 UR18, UPT, UPT, UR18, 0x1, URZ ;  /* 0x0000000112127890 */ /* 0x000fe2000fffe0ff */
[C---:B------:R-:W-:Y:S01]  /*34e0*/  ISETP.NE.AND P0, PT, R10.reuse, 0x2, PT ;  /* 0x000000020a00780c */ /* 0x040fe20003f05270 */
[----:B------:R-:W-:Y:S02]  /*34f0*/  UIADD3 UR8, UPT, UPT, UR8, 0xe0, URZ ;  /* 0x000000e008087890 */ /* 0x000fe4000fffe0ff */
[----:B------:R-:W-:Y:S01]  /*3500*/  UISETP.NE.AND UP0, UPT, UR18, 0x2, UPT ;  /* 0x000000021200788c */ /* 0x000fe2000bf05270 */
[----:B-12---:R-:W-:Y:S02]  /*3510*/  SEL R0, RZ, 0x1, P0 ;  /* 0x00000001ff007807 */ /* 0x006fe40000000000 */
[----:B------:R-:W-:Y:S01]  /*3520*/  SEL R10, R10, RZ, P0 ;  /* 0x000000ff0a0a7207 */ /* 0x000fe20000000000 */
[----:B------:R-:W-:Y:S01]  /*3530*/  USEL UR4, URZ, 0x1, UP0 ;  /* 0x00000001ff047887 */ /* 0x000fe20008000000 */
[----:B------:R-:W-:Y:S01]  /*3540*/  LOP3.LUT R9, R9, R0, RZ, 0x3c, !PT ;  /* 0x0000000009097212 */ /* 0x000fe200078e3cff */
[----:B------:R-:W-:Y:S01]  /*3550*/  USEL UR18, UR18, URZ, UP0 ;  /* 0x000000ff12127287 */ /* 0x000fe20008000000 */
[----:B------:R1:W-:Y:S03]  /*3560*/  UTCBAR [UR8], URZ ;  /* 0x000000ff080073e9 */ /* 0x0003e600080000ff */
[----:B------:R-:W-:Y:S01]  /*3570*/  LOP3.LUT R11, R11, UR4, RZ, 0x3c, !PT ;  /* 0x000000040b0b7c12 */ /* 0x000fe2000f8e3cff */
[----:B------:R-:W-:Y:S07]  /*3580*/  @P1 BRA `(.L_x_62) ;  /* 0xfffffff800c81947 */ /* 0x000fee000383ffff */
[----:B------:R-:W2:Y:S01]  /*3590*/  S2UR UR4, SR_CgaCtaId ;  /* 0x00000000000479c3 */ /* 0x000ea20000008800 */
[----:B------:R-:W-:Y:S01]  /*35a0*/  ELECT P0, URZ, PT ;  /* 0x0000000000ff782f */ /* 0x000fe20003800000 */
[----:B------:R-:W-:Y:S01]  /*35b0*/  IMAD.MOV.U32 R0, RZ, RZ, 0x1 ;  /* 0x00000001ff007424 */ /* 0x000fe200078e00ff */
[----:B------:R-:W-:Y:S01]  /*35c0*/  UIADD3 UR6, UPT, UPT, UR6, 0xf0, URZ ;  /* 0x000000f006067890 */ /* 0x000fe2000fffe0ff */
[----:B------:R-:W-:Y:S01]  /*35d0*/  SHF.L.U32 R3, R11, 0x1f, RZ ;  /* 0x0000001f0b037819 */ /* 0x000fe200000006ff */
[----:B------:R-:W-:-:S03]  /*35e0*/  UMOV UR5, 0x40 ;  /* 0x0000004000057882 */ /* 0x000fc60000000000 */
[----:B------:R-:W-:Y:S01]  /*35f0*/  UVIRTCOUNT.DEALLOC.SMPOOL 0x80 ;  /* 0x000000800000784c */ /* 0x000fe20000000000 */
[----:B--2---:R-:W-:Y:S02]  /*3600*/  ULEA UR4, UR4, UR5, 0x18 ;  /* 0x0000000504047291 */ /* 0x004fe4000f8ec0ff */
[----:B------:R-:W-:-:S07]  /*3610*/  ULEA UR5, UR18, UR6, 0x3 ;  /* 0x0000000612057291 */ /* 0x000fce000f8e18ff */
[----:B------:R2:W-:Y:S02]  /*3620*/  @P0 STS.U8 [UR4+0x1c], R0 ;  /* 0x00001c00ff000988 */ /* 0x0005e40008000004 */
[----:B------:R-:W3:Y:S02]  /*3630*/  SYNCS.PHASECHK.TRANS64.TRYWAIT P0, [UR5], R3 ;  /* 0x00000003ff0075a7 */ /* 0x000ee40008001105 */
[----:B--23--:R-:W-:Y:S05]  /*3640*/  @!P0 BRA `(.L_x_63) ;  /* 0x0000008000308947 */ /* 0x00cfea0003800000 */
.L_x_155:
[----:B------:R-:W-:-:S04]  /*3650*/  UIADD3 UR7, UPT, UPT, UR18, 0x1, URZ ;  /* 0x0000000112077890 */ /* 0x000fc8000fffe0ff */
[----:B------:R-:W-:-:S04]  /*3660*/  UISETP.NE.AND UP0, UPT, UR7, 0x2, UPT ;  /* 0x000000020700788c */ /* 0x000fc8000bf05270 */
[----:B------:R-:W-:Y:S02]  /*3670*/  USEL UR5, URZ, 0x1, UP0 ;  /* 0x00000001ff057887 */ /* 0x000fe40008000000 */
[----:B------:R-:W-:-:S04]  /*3680*/  USEL UR7, UR7, URZ, UP0 ;  /* 0x000000ff07077287 */ /* 0x000fc80008000000 */
[----:B------:R-:W-:Y:S01]  /*3690*/  ULEA UR7, UR7, UR6, 0x3 ;  /* 0x0000000607077291 */ /* 0x000fe2000f8e18ff */
[----:B--2---:R-:W-:-:S04]  /*36a0*/  LOP3.LUT R3, R11, UR5, RZ, 0x3c, !PT ;  /* 0x000000050b037c12 */ /* 0x004fc8000f8e3cff */
[----:B------:R-:W-:-:S04]  /*36b0*/  SHF.L.U32 R3, R3, 0x1f, RZ ;  /* 0x0000001f03037819 */ /* 0x000fc800000006ff */
[----:B------:R-:W2:Y:S02]  /*36c0*/  SYNCS.PHASECHK.TRANS64.TRYWAIT P0, [UR7], R3 ;  /* 0x00000003ff0075a7 */ /* 0x000ea40008001107 */
[----:B--2---:R-:W-:Y:S05]  /*36d0*/  @!P0 BRA `(.L_x_64) ;  /* 0x0000008000248947 */ /* 0x004fea0003800000 */
.L_x_157:
[----:B------:R-:W-:Y:S01]  /*36e0*/  NOP ;  /* 0x0000000000007918 */ /* 0x000fe20000000000 */
[----:B--2---:R-:W2:Y:S01]  /*36f0*/  LDS R0, [UR4+0x14] ;  /* 0x00001404ff007984 */ /* 0x004ea20008000800 */
[----:B------:R-:W-:Y:S01]  /*3700*/  ULOP3.LUT UR6, UR19, 0xffff, URZ, 0xc0, !UPT ;  /* 0x0000ffff13067892 */ /* 0x000fe2000f8ec0ff */
[----:B-1----:R-:W-:Y:S01]  /*3710*/  UMOV UR8, 0xffff ;  /* 0x0000ffff00087882 */ /* 0x002fe20000000000 */
[----:B------:R-:W-:Y:S02]  /*3720*/  UMOV UR5, 0x1 ;  /* 0x0000000100057882 */ /* 0x000fe40000000000 */
[----:B------:R-:W-:-:S04]  /*3730*/  USHF.R.U32.HI UR6, URZ, 0x5, UR6 ;  /* 0x00000005ff067899 */ /* 0x000fc80008011606 */
[----:B------:R-:W-:Y:S02]  /*3740*/  USHF.L.U32 UR8, UR8, UR6, URZ ;  /* 0x0000000608087299 */ /* 0x000fe400080006ff */
[----:B------:R-:W-:-:S04]  /*3750*/  USHF.L.U32 UR5, UR5, UR6, URZ ;  /* 0x0000000605057299 */ /* 0x000fc800080006ff */
[----:B--2---:R-:W-:-:S04]  /*3760*/  LOP3.LUT R0, R0, UR8, RZ, 0xc0, !PT ;  /* 0x0000000800007c12 */ /* 0x004fc8000f8ec0ff */
[----:B------:R-:W-:-:S13]  /*3770*/  ISETP.NE.AND P0, PT, R0, UR8, PT ;  /* 0x0000000800007c0c */ /* 0x000fda000bf05270 */
[----:B------:R-:W-:Y:S05]  /*3780*/  @P0 BRA `(.L_x_65) ;  /* 0x0000000000580947 */ /* 0x000fea0003800000 */
[----:B------:R-:W1:Y:S02]  /*3790*/  LDS R0, [UR4+0x18] ;  /* 0x00001804ff007984 */ /* 0x000e640008000800 */
[----:B-1----:R-:W-:-:S04]  /*37a0*/  LOP3.LUT R0, R0, UR5, RZ, 0xc0, !PT ;  /* 0x0000000500007c12 */ /* 0x002fc8000f8ec0ff */
[----:B------:R-:W-:-:S13]  /*37b0*/  ISETP.NE.AND P0, PT, R0, UR5, PT ;  /* 0x0000000500007c0c */ /* 0x000fda000bf05270 */
[----:B------:R-:W-:Y:S05]  /*37c0*/  @P0 BRA `(.L_x_66) ;  /* 0x00000000003c0947 */ /* 0x000fea0003800000 */
[----:B------:R-:W1:Y:S01]  /*37d0*/  S2R R2, SR_LANEID ;  /* 0x0000000000027919 */ /* 0x000e620000000000 */
[----:B------:R-:W-:Y:S01]  /*37e0*/  ULOP3.LUT UR8, URZ, UR8, URZ, 0x33, !UPT ;  /* 0x00000008ff087292 */ /* 0x000fe2000f8e33ff */
[----:B------:R-:W-:Y:S01]  /*37f0*/  LOP3.LUT R4, RZ, UR5, RZ, 0x33, !PT ;  /* 0x00000005ff047c12 */ /* 0x000fe2000f8e33ff */
[----:B------:R-:W-:Y:S02]  /*3800*/  VOTEU.ANY UR7, UPT, PT ;  /* 0x0000000000077886 */ /* 0x000fe400038e0100 */
[----:B------:R-:W-:Y:S01]  /*3810*/  UFLO.U32 UR7, UR7 ;  /* 0x00000007000772bd */ /* 0x000fe200080e0000 */
[----:B------:R-:W2:Y:S01]  /*3820*/  REDUX UR5, R4 ;  /* 0x00000000040573c4 */ /* 0x000ea20000000000 */
[----:B------:R-:W-:-:S06]  /*3830*/  IMAD.U32 R0, RZ, RZ, UR8 ;  /* 0x00000008ff007e24 */ /* 0x000fcc000f8e00ff */
[----:B------:R3:W-:Y:S01]  /*3840*/  UTCATOMSWS.AND URZ, UR8 ;  /* 0x0000000800ff79e3 */ /* 0x0007e20008000000 */
[----:B------:R-:W4:Y:S01]  /*3850*/  REDUX UR6, R0 ;  /* 0x00000000000673c4 */ /* 0x000f220000000000 */
[----:B-1----:R-:W-:Y:S01]  /*3860*/  ISETP.EQ.U32.AND P0, PT, R2, UR7, PT ;  /* 0x0000000702007c0c */ /* 0x002fe2000bf02070 */
[----:B--2---:R-:W-:Y:S01]  /*3870*/  IMAD.U32 R2, RZ, RZ, UR5 ;  /* 0x00000005ff027e24 */ /* 0x004fe2000f8e00ff */
[----:B----4-:R-:W-:-:S11]  /*3880*/  MOV R3, UR6 ;  /* 0x0000000600037c02 */ /* 0x010fd60008000f00 */
[----:B------:R3:W-:Y:S04]  /*3890*/  @P0 ATOMS.AND RZ, [UR4+0x14], R3 ;  /* 0x00001403ffff098c */ /* 0x0007e8000a800004 */
[----:B------:R3:W-:Y:S01]  /*38a0*/  @P0 ATOMS.AND RZ, [UR4+0x18], R2 ;  /* 0x00001802ffff098c */ /* 0x0007e2000a800004 */
[----:B------:R-:W-:Y:S05]  /*38b0*/  BRA `(.L_x_67) ;  /* 0x0000000000147947 */ /* 0x000fea0003800000 */
.L_x_66:
[----:B------:R-:W-:Y:S02]  /*38c0*/  MOV R2, 0x38e0 ;  /* 0x000038e000027802 */ /* 0x000fe40000000f00 */
[----:B----45:R-:W-:Y:S05]  /*38d0*/  CALL.REL.NOINC `($__internal_0_$__cuda_sm10x_tcgen05_guardrail_trap_col_being_dealloced_not_returned_by_alloc) ;  /* 0x0000008400087944 */ /* 0x030fea0003c00000 */
[----:B------:R-:W-:Y:S05]  /*38e0*/  BRA `(.L_x_67) ;  /* 0x0000000000087947 */ /* 0x000fea0003800000 */
.L_x_65:
[----:B------:R-:W-:Y:S02]  /*38f0*/  MOV R2, 0x3910 ;  /* 0x0000391000027802 */ /* 0x000fe40000000f00 */
[----:B----45:R-:W-:Y:S05]  /*3900*/  CALL.REL.NOINC `($__internal_2_$__cuda_sm10x_tcgen05_guardrail_trap_unallocated_columns_being_dealloced) ;  /* 0x0000008400147944 */ /* 0x030fea0003c00000 */
.L_x_67:
[----:B------:R-:W-:Y:S01]  /*3910*/  NOP ;  /* 0x0000000000007918 */ /* 0x000fe20000000000 */
[----:B---3--:R-:W-:Y:S05]  /*3920*/  EXIT ;  /* 0x000000000000794d */ /* 0x008fea0003800000 */
.L_x_51:
[----:B------:R-:W-:-:S09]  /*3930*/  UISETP.NE.OR UP2, UPT, UR8, 0x3, !UP2 ;  /* 0x000000030800788c */ /* 0x000fd2000d745670 */
[----:B------:R-:W-:Y:S05]  /*3940*/  BRA.U UP2, `(.L_x_68) ;  /* 0x0000001102147547 */ /* 0x000fea000b800000 */
[----:B------:R-:W1:Y:S01]  /*3950*/  LDC R0, c[0x0][0xb30] ;  /* 0x0002cc00ff007b82 */ /* 0x000e620000000800 */
[----:B------:R-:W2:Y:S01]  /*3960*/  LDCU.64 UR8, c[0x0][0x888] ;  /* 0x00011100ff0877ac */ /* 0x000ea20008000a00 */
[----:B------:R-:W-:Y:S02]  /*3970*/  HFMA2 R29, -RZ, RZ, 0, 0 ;  /* 0x00000000ff1d7431 */ /* 0x000fe400000001ff */
[----:B------:R-:W-:Y:S01]  /*3980*/  IMAD.MOV.U32 R31, RZ, RZ, 0x1 ;  /* 0x00000001ff1f7424 */ /* 0x000fe200078e00ff */
[----:B------:R-:W-:Y:S01]  /*3990*/  MOV R23, 0x2000 ;  /* 0x0000200000177802 */ /* 0x000fe20000000f00 */
[----:B------:R-:W4:Y:S01]  /*39a0*/  LDCU.64 UR4, c[0x0][0x890] ;  /* 0x00011200ff0477ac */ /* 0x000f220008000a00 */
[----:B------:R-:W-:Y:S01]  /*39b0*/  IMAD.MOV.U32 R30, RZ, RZ, RZ ;  /* 0x000000ffff1e7224 */ /* 0x000fe200078e00ff */
[----:B------:R-:W3:Y:S01]  /*39c0*/  LDC R19, c[0x0][0x370] ;  /* 0x0000dc00ff137b82 */ /* 0x000ee20000000800 */
[----:B------:R-:W-:Y:S01]  /*39d0*/  UMOV UR7, 0x400 ;  /* 0x0000040000077882 */ /* 0x000fe20000000000 */
[----:B------:R-:W-:-:S02]  /*39e0*/  UPLOP3.LUT UP1, UPT, UPT, UPT, UPT, 0x40, 0x4 ;  /* 0x000000000004789c */ /* 0x000fc40003f2e870 */
[----:B------:R-:W-:-:S04]  /*39f0*/  ULEA UR7, UR37, UR7, 0x18 ;  /* 0x0000000725077291 */ /* 0x000fc8000f8ec0ff */
[----:B------:R-:W3:Y:S01]  /*3a00*/  LDC R2, c[0x0][0xb0c] ;  /* 0x0002c300ff027b82 */ /* 0x000ee20000000800 */
[----:B------:R-:W-:Y:S02]  /*3a10*/  UIADD3 UR13, UPT, UPT, UR7, 0x88, URZ ;  /* 0x00000088070d7890 */ /* 0x000fe4000fffe0ff */
[----:B--2---:R-:W-:Y:S02]  /*3a20*/  UISETP.NE.U32.AND UP2, UPT, UR8, URZ, UPT ;  /* 0x000000ff0800728c */ /* 0x004fe4000bf45070 */
[----:B------:R-:W-:Y:S02]  /*3a30*/  UIADD3 UR33, UPT, UPT, UR7, 0x70, URZ ;  /* 0x0000007007217890 */ /* 0x000fe4000fffe0ff */
[----:B----4-:R-:W-:Y:S01]  /*3a40*/  UISETP.NE.U32.AND UP3, UPT, UR4, URZ, UPT ;  /* 0x000000ff0400728c */ /* 0x010fe2000bf65070 */
[----:B------:R-:W2:Y:S01]  /*3a50*/  LDC R18, c[0x0][0xb20] ;  /* 0x0002c800ff127b82 */ /* 0x000ea20000000800 */
[----:B-1----:R-:W-:Y:S01]  /*3a60*/  ISETP.NE.AND P1, PT, R0, 0x1, PT ;  /* 0x000000010000780c */ /* 0x002fe20003f25270 */
[----:B------:R-:W-:-:S02]  /*3a70*/  UISETP.NE.AND.EX UP2, UPT, UR9, URZ, UPT, UP2 ;  /* 0x000000ff0900728c */ /* 0x000fc4000bf45320 */
[----:B------:R-:W-:Y:S02]  /*3a80*/  UIADD3 UR25, UPT, UPT, UR7, 0x78, URZ ;  /* 0x0000007807197890 */ /* 0x000fe4000fffe0ff */
[----:B------:R-:W-:Y:S02]  /*3a90*/  UIADD3 UR17, UPT, UPT, UR7, 0x80, URZ ;  /* 0x0000008007117890 */ /* 0x000fe4000fffe0ff */
[----:B------:R-:W1:Y:S01]  /*3aa0*/  LDC.64 R32, c[0x0][0x348] ;  /* 0x0000d200ff207b82 */ /* 0x000e620000000a00 */
[----:B------:R-:W-:Y:S02]  /*3ab0*/  UPRMT UR13, UR37, 0x654, UR13 ;  /* 0x00000654250d7896 */ /* 0x000fe4000800000d */
[----:B------:R-:W-:-:S05]  /*3ac0*/  UISETP.NE.AND.EX UP3, UPT, UR5, URZ, UPT, UP3 ;  /* 0x000000ff0500728c */ /* 0x000fca000bf65330 */
[----:B------:R-:W4:Y:S08]  /*3ad0*/  LDC.64 R16, c[0x0][0xb10] ;  /* 0x0002c400ff107b82 */ /* 0x000f300000000a00 */
[----:B------:R-:W1:Y:S08]  /*3ae0*/  LDC.64 R6, c[0x0][0xb18] ;  /* 0x0002c600ff067b82 */ /* 0x000e700000000a00 */
[----:B------:R-:W1:Y:S08]  /*3af0*/  LDC.64 R4, c[0x0][0xb28] ;  /* 0x0002ca00ff047b82 */ /* 0x000e700000000a00 */
[----:B--23--:R-:W1:Y:S02]  /*3b00*/  LDC R22, c[0x0][0x374] ;  /* 0x0000dd00ff167b82 */ /* 0x00ce640000000800 */
.L_x_79:
[C---:B------:R-:W-:Y:S02]  /*3b10*/  LEA R0, R30.reuse, UR7, 0x3 ;  /* 0x000000071e007c11 */ /* 0x040fe4000f8e18ff */
[----:B------:R-:W-:Y:S02]  /*3b20*/  SHF.L.U32 R3, R29, 0x1f, RZ ;  /* 0x0000001f1d037819 */ /* 0x000fe400000006ff */
[----:B------:R-:W-:Y:S02]  /*3b30*/  LEA R24, R30, UR7, 0x4 ;  /* 0x000000071e187c11 */ /* 0x000fe4000f8e20ff */
[----:B--2---:R-:W2:Y:S02]  /*3b40*/  SYNCS.PHASECHK.TRANS64.TRYWAIT P0, [R0+URZ+0xc0], R3 ;  /* 0x0000c003000075a7 */ /* 0x004ea400080011ff */
[----:B--2---:R-:W-:Y:S05]  /*3b50*/  @!P0 BRA `(.L_x_69) ;  /* 0x0000007c001c8947 */ /* 0x004fea0003800000 */
.L_x_158:
[----:B------:R-:W-:Y:S01]  /*3b60*/  ISETP.GE.AND P0, PT, R72, 0x1, PT ;  /* 0x000000014800780c */ /* 0x000fe20003f06270 */
[----:B------:R-:W3:Y:S01]  /*3b70*/  LDS.128 R24, [R24+0x130] ;  /* 0x0001300018187984 */ /* 0x000ee20000000c00 */
[----:B--2---:R-:W-:Y:S01]  /*3b80*/  VIADD R0, R0, 0xd0 ;  /* 0x000000d000007836 */ /* 0x004fe20000000000 */
[----:B------:R-:W-:Y:S01]  /*3b90*/  @!PT LDS RZ, [RZ] ;  /* 0x00000000fffff984 */ /* 0x000fe20000000800 */
[----:B------:R-:W-:Y:S01]  /*3ba0*/  @!PT LDS RZ, [RZ] ;  /* 0x00000000fffff984 */ /* 0x000fe20000000800 */
[----:B------:R-:W-:Y:S01]  /*3bb0*/  @!PT LDS RZ, [RZ] ;  /* 0x00000000fffff984 */ /* 0x000fe20000000800 */
[----:B------:R-:W-:Y:S01]  /*3bc0*/  @!PT LDS RZ, [RZ] ;  /* 0x00000000fffff984 */ /* 0x000fe20000000800 */
[----:B------:R2:W-:Y:S06]  /*3bd0*/  MEMBAR.ALL.CTA ;  /* 0x0000000000007992 */ /* 0x0005ec0000008000 */
[----:B--2---:R-:W2:Y:S01]  /*3be0*/  FENCE.VIEW.ASYNC.S ;  /* 0x00000000000073c6 */ /* 0x004ea20000000000 */
[----:B------:R-:W-:Y:S04]  /*3bf0*/  PRMT R0, RZ, 0x654, R0 ;  /* 0x00000654ff007816 */ /* 0x000fe80000000000 */
[----:B--2---:R2:W-:Y:S01]  /*3c00*/  SYNCS.ARRIVE.TRANS64.RED.A1T0 RZ, [R0+URZ], RZ ;  /* 0x000000ff00ff79a7 */ /* 0x0045e200081004ff */
[----:B---3--:R-:W-:Y:S11]  /*3c10*/  LOP3.LUT P3, RZ, R26, 0x1, RZ, 0xc0, !PT ;  /* 0x000000011aff7812 */ /* 0x008ff6000786c0ff */
[----:B------:R-:W-:Y:S02]  /*3c20*/  @!UPT UIADD3 URZ, UPT, UPT, URZ, URZ, URZ ;  /* 0x000000fffffff290 */ /* 0x000fe4000fffe0ff */
[----:B------:R-:W-:Y:S02]  /*3c30*/  @P3 MOV R13, R24 ;  /* 0x00000018000d3202 */ /* 0x000fe40000000f00 */
[----:B------:R-:W-:Y:S01]  /*3c40*/  @P3 LOP3.LUT R8, R25, 0xffff, RZ, 0xc0, !PT ;  /* 0x0000ffff19083812 */ /* 0x000fe200078ec0ff */
[----:B--2---:R-:W-:Y:S06]  /*3c50*/  @!P0 BRA `(.L_x_70) ;  /* 0x0000000000a48947 */ /* 0x004fec0003800000 */
[----:B-1----:R-:W-:Y:S01]  /*3c60*/  IMAD.HI.U32 R35, R22, R7, RZ ;  /* 0x0000000716237227 */ /* 0x002fe200078e00ff */
[----:B------:R-:W-:Y:S02]  /*3c70*/  ISETP.NE.AND P0, PT, R6, 0x1, PT ;  /* 0x000000010600780c */ /* 0x000fe40003f05270 */
[----:B------:R-:W-:Y:S01]  /*3c80*/  ISETP.NE.AND P2, PT, R72, 0x1, PT ;  /* 0x000000014800780c */ /* 0x000fe20003f45270 */
[----:B----4-:R-:W-:Y:S01]  /*3c90*/  IMAD.HI.U32 R34, R19, R16, RZ ;  /* 0x0000001013227227 */ /* 0x010fe200078e00ff */
[----:B------:R-:W-:Y:S02]  /*3ca0*/  SHF.R.U32.HI R35, RZ, R18, R35 ;  /* 0x00000012ff237219 */ /* 0x000fe40000011623 */
[----:B------:R-:W-:Y:S01]  /*3cb0*/  ISETP.NE.AND P4, PT, R2, 0x1, PT ;  /* 0x000000010200780c */ /* 0x000fe20003f85270 */
[----:B------:R-:W-:Y:S01]  /*3cc0*/  IMAD.HI.U32 R36, R13, R16, RZ ;  /* 0x000000100d247227 */ /* 0x000fe200078e00ff */
[----:B------:R-:W-:Y:S02]  /*3cd0*/  SHF.R.U32.HI R34, RZ, R17, R34 ;  /* 0x00000011ff227219 */ /* 0x000fe40000011622 */
[----:B------:R-:W-:Y:S01]  /*3ce0*/  SEL R3, R22, R35, !P0 ;  /* 0x0000002316037207 */ /* 0x000fe20004000000 */
[C---:B------:R-:W-:Y:S01]  /*3cf0*/  IMAD.HI.U32 R35, R8.reuse, R7, RZ ;  /* 0x0000000708237227 */ /* 0x040fe200078e00ff */
[----:B------:R-:W-:Y:S02]  /*3d00*/  SEL R11, R19, R34, !P4 ;  /* 0x00000022130b7207 */ /* 0x000fe40006000000 */
[----:B------:R-:W-:Y:S01]  /*3d10*/  SHF.R.U32.HI R36, RZ, R17, R36 ;  /* 0x00000011ff247219 */ /* 0x000fe20000011624 */
[----:B------:R-:W-:Y:S01]  /*3d20*/  IMAD.HI.U32 R38, R3, R4, RZ ;  /* 0x0000000403267227 */ /* 0x000fe200078e00ff */
[----:B------:R-:W-:Y:S03]  /*3d30*/  SHF.R.U32.HI R35, RZ, R18, R35 ;  /* 0x00000012ff237219 */ /* 0x000fe60000011623 */
[----:B------:R-:W-:Y:S01]  /*3d40*/  IMAD.HI.U32 R34, R11, R4, RZ ;  /* 0x000000040b227227 */ /* 0x000fe200078e00ff */
[----:B------:R-:W-:Y:S02]  /*3d50*/  @P2 SHF.R.U32.HI R3, RZ, R5, R38 ;  /* 0x00000005ff032219 */ /* 0x000fe40000011626 */
[----:B------:R-:W-:Y:S02]  /*3d60*/  SEL R9, R8, R35, !P0 ;  /* 0x0000002308097207 */ /* 0x000fe40004000000 */
[----:B------:R-:W-:Y:S01]  /*3d70*/  @P2 SHF.R.U32.HI R11, RZ, R5, R34 ;  /* 0x00000005ff0b2219 */ /* 0x000fe20000011622 */
[C---:B------:R-:W-:Y:S01]  /*3d80*/  IMAD R10, R72.reuse, R3, RZ ;  /* 0x00000003480a7224 */ /* 0x040fe200078e02ff */
[----:B------:R-:W-:Y:S01]  /*3d90*/  SEL R3, R13, R36, !P4 ;  /* 0x000000240d037207 */ /* 0x000fe20006000000 */
[C---:B------:R-:W-:Y:S03]  /*3da0*/  IMAD.HI.U32 R14, R9.reuse, R4, RZ ;  /* 0x00000004090e7227 */ /* 0x040fe600078e00ff */
[----:B------:R-:W-:Y:S01]  /*3db0*/  ISETP.GE.AND P0, PT, R9, R10, PT ;  /* 0x0000000a0900720c */ /* 0x000fe20003f06270 */
[C---:B------:R-:W-:Y:S01]  /*3dc0*/  IMAD R12, R72.reuse, R11, RZ ;  /* 0x0000000b480c7224 */ /* 0x040fe200078e02ff */
[-C--:B------:R-:W-:Y:S04]  /*3dd0*/  SHF.R.U32.HI R14, RZ, R5.reuse, R14 ;  /* 0x00000005ff0e7219 */ /* 0x080fe8000001160e */
[----:B------:R-:W-:Y:S02]  /*3de0*/  ISETP.GE.OR P0, PT, R3, R12, P0 ;  /* 0x0000000c0300720c */ /* 0x000fe40000706670 */
[----:B------:R-:W-:Y:S05]  /*3df0*/  SEL R15, R9, R14, !P2 ;  /* 0x0000000e090f7207 */ /* 0x000fea0005000000 */
[----:B------:R-:W-:Y:S04]  /*3e00*/  IMAD.MOV R14, RZ, RZ, -R15 ;  /* 0x000000ffff0e7224 */ /* 0x000fe800078e0a0f */
[----:B------:R-:W-:Y:S02]  /*3e10*/  IMAD R14, R72, R14, R9 ;  /* 0x0000000e480e7224 */ /* 0x000fe400078e0209 */
[C---:B------:R-:W-:Y:S05]  /*3e20*/  @!P0 IMAD.HI.U32 R10, R3.reuse, R4, RZ ;  /* 0x00000004030a8227 */ /* 0x040fea00078e00ff */
[----:B------:R-:W-:Y:S04]  /*3e30*/  @!P0 SHF.R.U32.HI R10, RZ, R5, R10 ;  /* 0x00000005ff0a8219 */ /* 0x000fe8000001160a */
[----:B------:R-:W-:Y:S01]  /*3e40*/  @!P0 SEL R0, R3, R10, !P2 ;  /* 0x0000000a03008207 */ /* 0x000fe20005000000 */
[----:B------:R-:W-:Y:S03]  /*3e50*/  IMAD.MOV R10, RZ, RZ, -R3 ;  /* 0x000000ffff0a7224 */ /* 0x000fe600078e0a03 */
[----:B------:R-:W-:Y:S01]  /*3e60*/  @!P0 IADD3 R15, PT, PT, R15, -R0, RZ ;  /* 0x800000000f0f8210 */ /* 0x000fe20007ffe0ff */
[----:B------:R-:W-:Y:S01]  /*3e70*/  @!P0 IMAD R0, R11, R14, R0 ;  /* 0x0000000e0b008224 */ /* 0x000fe200078e0200 */
[----:B------:R-:W-:Y:S01]  /*3e80*/  IADD3 R11, PT, PT, -R9, RZ, RZ ;  /* 0x000000ff090b7210 */ /* 0x000fe20007ffe1ff */
[----:B------:R-:W-:Y:S02]  /*3e90*/  IMAD R13, R2, R10, R13 ;  /* 0x0000000a020d7224 */ /* 0x000fe400078e020d */
[----:B------:R-:W-:Y:S02]  /*3ea0*/  @!P0 IMAD R9, R15, R72, R3 ;  /* 0x000000480f098224 */ /* 0x000fe400078e0203 */
[----:B------:R-:W-:Y:S02]  /*3eb0*/  @!P0 IMAD.MOV.U32 R3, RZ, RZ, R0 ;  /* 0x000000ffff038224 */ /* 0x000fe400078e0000 */
[----:B------:R-:W-:Y:S02]  /*3ec0*/  IMAD R8, R6, R11, R8 ;  /* 0x0000000b06087224 */ /* 0x000fe400078e0208 */
[----:B------:R-:W-:Y:S02]  /*3ed0*/  IMAD R13, R3, R2, R13 ;  /* 0x00000002030d7224 */ /* 0x000fe400078e020d */
[----:B------:R-:W-:Y:S02]  /*3ee0*/  IMAD R8, R9, R6, R8 ;  /* 0x0000000609087224 */ /* 0x000fe400078e0208 */
.L_x_70:
[----:B------:R-:W-:Y:S05]  /*3ef0*/  BRA.U UP1, `(.L_x_71) ;  /* 0x0000000101107547 */ /* 0x000fea000b800000 */
[----:B------:R-:W-:Y:S04]  /*3f00*/  MOV R0, UR6 ;  /* 0x0000000600007c02 */ /* 0x000fe80008000f00 */
[----:B------:R-:W-:Y:S04]  /*3f10*/  SHF.L.U32 R3, R0, 0x1f, RZ ;  /* 0x0000001f00037819 */ /* 0x000fe800000006ff */
[----:B------:R-:W2:Y:S02]  /*3f20*/  SYNCS.PHASECHK.TRANS64.TRYWAIT P0, [UR7+0xb8], R3 ;  /* 0x0000b803ff0075a7 */ /* 0x000ea40008001107 */
[----:B--2---:R-:W-:Y:S05]  /*3f30*/  @!P0 BRA `(.L_x_72) ;  /* 0x0000007800388947 */ /* 0x004fea0003800000 */
.L_x_71:
[----:B------:R-:W-:Y:S02]  /*3f40*/  R2UR UR35, R21 ;  /* 0x00000000152372ca */ /* 0x000fe400000e0000 */
[----:B------:R-:W-:Y:S02]  /*3f50*/  R2UR UR34, R20 ;  /* 0x00000000142272ca */ /* 0x000fe400000e0000 */
[----:B------:R-:W-:Y:S02]  /*3f60*/  ISETP.NE.U32.AND P2, PT, RZ, UR4, PT ;  /* 0x00000004ff007c0c */ /* 0x000fe4000bf45070 */
[----:B------:R-:W-:Y:S02]  /*3f70*/  SHF.L.U32 R12, R31, 0x1f, RZ ;  /* 0x0000001f1f0c7819 */ /* 0x000fe400000006ff */
[----:B------:R-:W-:Y:S05]  /*3f80*/  ISETP.NE.AND.EX P2, PT, RZ, UR5, PT, P2 ;  /* 0x00000005ff007c0c */ /* 0x000fea000bf45320 */
[----:B------:R-:W-:Y:S02]  /*3f90*/  USHF.L.U32 UR35, UR35, 0x7, URZ ;  /* 0x0000000723237899 */ /* 0x000fe400080006ff */
[----:B------:R-:W-:Y:S01]  /*3fa0*/  USHF.L.U32 UR34, UR34, 0x8, URZ ;  /* 0x0000000822227899 */ /* 0x000fe200080006ff */
[----:B------:R-:W-:Y:S11]  /*3fb0*/  BRA.U !UP3, `(.L_x_73) ;  /* 0x000000010b347547 */ /* 0x000ff6000b800000 */
[----:B------:R-:W-:Y:S01]  /*3fc0*/  UPLOP3.LUT UP0, UPT, UPT, UPT, UP2, 0x80, 0x8 ;  /* 0x000000000008789c */ /* 0x000fe20003f0f020 */
[----:B--2---:R-:W-:Y:S02]  /*3fd0*/  HFMA2 R0, -RZ, RZ, 0, 5.9604644775390625e-08 ;  /* 0x00000001ff007431 */ /* 0x004fe400000001ff */
[----:B------:R-:W-:Y:S03]  /*3fe0*/  IMAD.MOV.U32 R171, RZ, RZ, 0x1 ;  /* 0x00000001ffab7424 */ /* 0x000fe600078e00ff */
[----:B------:R-:W-:Y:S05]  /*3ff0*/  PLOP3.LUT P0, PT, PT, PT, UP0, 0x80, 0x8 ;  /* 0x000000000008781c */ /* 0x000fea0003f0f008 */
[----:B------:R-:W2:Y:S01]  /*4000*/  @UP0 LDCU.64 UR10, c[0x0][0x888] ;  /* 0x00011100ff0a07ac */ /* 0x000ea20008000a00 */
[----:B------:R-:W-:Y:S07]  /*4010*/  @UP0 UIMAD UR8, UR36, UR4, URZ ;  /* 0x00000004240802a4 */ /* 0x000fee000f8e02ff */
[----:B------:R-:W-:Y:S01]  /*4020*/  @!P0 PRMT R171, R0, 0x7610, R171 ;  /* 0x0000761000ab8816 */ /* 0x000fe200000000ab */
[----:B--2---:R-:W-:Y:S03]  /*4030*/  @UP0 UIMAD.WIDE UR10, UR8, 0x4, UR10 ;  /* 0x00000004080a08a5 */ /* 0x004fe6000f8e020a */
[----:B------:R-:W2:Y:S03]  /*4040*/  @!UP0 LDCU UR8, c[0x0][0x880] ;  /* 0x00011000ff0887ac */ /* 0x000ea60008000800 */
[----:B------:R-:W-:Y:S01]  /*4050*/  IMAD.U32 R10, RZ, RZ, UR10 ;  /* 0x0000000aff0a7e24 */ /* 0x000fe2000f8e00ff */
[----:B------:R-:W-:Y:S05]  /*4060*/  MOV R11, UR11 ;  /* 0x0000000b000b7c02 */ /* 0x000fea0008000f00 */
[----:B-----5:R3:W5:Y:S02]  /*4070*/  @P0 LDG.E R81, desc[UR46][R10.64] ;  /* 0x0000002e0a510981 */ /* 0x020764000c1e1900 */
[----:B--23--:R-:W-:Y:S07]  /*4080*/  @!P0 IMAD.U32 R81, RZ, RZ, UR8 ;  /* 0x00000008ff518e24 */ /* 0x00cfee000f8e00ff */
.L_x_73:
[----:B-----5:R-:W-:Y:S01]  /*4090*/  @!P2 FSETP.EQ.AND P0, PT, R81, RZ, PT ;  /* 0x000000ff5100a20b */ /* 0x020fe20003f02000 */
[----:B------:R-:W-:Y:S01]  /*40a0*/  @!UPT UIADD3 URZ, UPT, UPT, URZ, URZ, URZ ;  /* 0x000000fffffff290 */ /* 0x000fe2000fffe0ff */
[----:B------:R-:W-:Y:S11]  /*40b0*/  @!P2 BRA `(.L_x_74) ;  /* 0x000000000014a947 */ /* 0x000ff60003800000 */
[----:B------:R-:W-:Y:S02]  /*40c0*/  LOP3.LUT P2, RZ, R171, 0xff, RZ, 0xc0, !PT ;  /* 0x000000ffabff7812 */ /* 0x000fe4000784c0ff */
[----:B------:R-:W-:Y:S04]  /*40d0*/  PLOP3.LUT P0, PT, PT, PT, UP0, 0x80, 0x8 ;  /* 0x000000000008781c */ /* 0x000fe80003f0f008 */
[----:B------:R-:W-:Y:S07]  /*40e0*/  PLOP3.LUT P0, PT, P0, PT, PT, 0x8, 0x80 ;  /* 0x000000000080781c */ /* 0x000fee000070e170 */
[----:B------:R-:W-:Y:S11]  /*40f0*/  @P2 FSETP.EQ.AND P0, PT, R81, RZ, PT ;  /* 0x000000ff5100220b */ /* 0x000ff60003f02000 */
[----:B------:R-:W-:Y:S02]  /*4100*/  @!UPT UIADD3 URZ, UPT, UPT, URZ, URZ, URZ ;  /* 0x000000fffffff290 */ /* 0x000fe4000fffe0ff */
.L_x_74:
[----:B------:R-:W3:Y:S01]  /*4110*/  SYNCS.PHASECHK.TRANS64.TRYWAIT P2, [UR7+0x90], R12 ;  /* 0x0000900cff0075a7 */ /* 0x000ee20008041107 */
[----:B------:R-:W-:Y:S04]  /*4120*/  ELECT P4, URZ, PT ;  /* 0x0000000000ff782f */ /* 0x000fe80003880000 */
[----:B------:R-:W-:Y:S11]  /*4130*/  PLOP3.LUT P4, PT, P0, P4, PT, 0xf2, 0x2f ;  /* 0x00000000002f781c */ /* 0x000ff60000789e72 */
[----:B------:R-:W-:Y:S02]  /*4140*/  @!UPT UIADD3 URZ, UPT, UPT, URZ, URZ, URZ ;  /* 0x000000fffffff290 */ /* 0x000fe4000fffe0ff */
[----:B-1----:R-:W-:Y:S05]  /*4150*/  @!P4 IADD3 R9, P0, PT, R32, 0x580, RZ ;  /* 0x000005802009c810 */ /* 0x002fea0007f1e0ff */
[----:B--2---:R-:W-:Y:S01]  /*4160*/  @!P4 IMAD.X R0, RZ, RZ, R33, P0 ;  /* 0x000000ffff00c224 */ /* 0x004fe200000e0621 */
[----:B---3--:R-:W-:Y:S07]  /*4170*/  @!P2 BRA `(.L_x_75) ;  /* 0x0000007400c0a947 */ /* 0x008fee0003800000 */
.L_x_161:
[----:B------:R-:W-:Y:S01]  /*4180*/  @!P4 R2UR UR8, R0 ;  /* 0x000000000008c2ca */ /* 0x000fe200000e0000 */
[----:B------:R-:W-:Y:S01]  /*4190*/  VOTEU.ALL UP1, P4 ;  /* 0x0000000000ff7886 */ /* 0x000fe20002020000 */
[----:B------:R-:W-:Y:S01]  /*41a0*/  @!P4 R2UR UR9, R9 ;  /* 0x000000000909c2ca */ /* 0x000fe200000e0000 */
[----:B------:R-:W-:Y:S01]  /*41b0*/  @!P4 IMAD.MOV.U32 R0, RZ, RZ, 0x2000 ;  /* 0x00002000ff00c424 */ /* 0x000fe200078e00ff */
[----:B------:R-:W-:Y:S01]  /*41c0*/  UMOV UR10, 0x0 ;  /* 0x00000000000a7882 */ /* 0x000fe20000000000 */
[----:B------:R-:W-:Y:S01]  /*41d0*/  UMOV UR11, 0x10000000 ;  /* 0x10000000000b7882 */ /* 0x000fe20000000000 */
[----:B------:R-:W-:Y:S01]  /*41e0*/  @!UP1 UIADD3 UR32, UPT, UPT, UR7, 0x200, URZ ;  /* 0x0000020007209890 */ /* 0x000fe2000fffe0ff */
[----:B------:R-:W-:Y:S01]  /*41f0*/  @!P4 IADD3 R9, P0, PT, R32, 0x580, RZ ;  /* 0x000005802009c810 */ /* 0x000fe20007f1e0ff */
[----:B------:R-:W-:Y:S05]  /*4200*/  VOTEU.ALL UP1, P4 ;  /* 0x0000000000ff7886 */ /* 0x000fea0002020000 */
[----:B------:R-:W-:Y:S01]  /*4210*/  IMAD.U32 R11, RZ, RZ, UR8 ;  /* 0x00000008ff0b7e24 */ /* 0x000fe2000f8e00ff */
[----:B------:R-:W-:Y:S01]  /*4220*/  UPRMT UR8, UR37, 0x654, UR33 ;  /* 0x0000065425087896 */ /* 0x000fe20008000021 */
[----:B------:R-:W-:Y:S03]  /*4230*/  IMAD.U32 R10, RZ, RZ, UR9 ;  /* 0x00000009ff0a7e24 */ /* 0x000fe6000f8e00ff */
[----:B------:R-:W-:Y:S02]  /*4240*/  @!P4 R2UR UR15, R11 ;  /* 0x000000000b0fc2ca */ /* 0x000fe400000e0000 */
[----:B------:R-:W-:Y:S11]  /*4250*/  @!P4 R2UR UR14, R10 ;  /* 0x000000000a0ec2ca */ /* 0x000ff600000e0000 */
[----:B------:R-:W-:Y:S02]  /*4260*/  @!UPT UIADD3 URZ, UPT, UPT, URZ, URZ, URZ ;  /* 0x000000fffffff290 */ /* 0x000fe4000fffe0ff */
[----:B------:R2:W-:Y:S01]  /*4270*/  @!UP1 UTMALDG.3D [UR32], [UR14], desc[UR10] ;  /* 0x00000a200e0095b4 */ /* 0x0005e20008011000 */
[----:B------:R3:W-:Y:S01]  /*4280*/  @!P4 SYNCS.ARRIVE.TRANS64.RED.A0TR RZ, [UR7+0x70], R0 ;  /* 0x00007000ffffc9a7 */ /* 0x0007e20008300407 */
[----:B------:R-:W-:Y:S01]  /*4290*/  SYNCS.ARRIVE.TRANS64.RED.A1T0 RZ, [UR8], RZ ;  /* 0x000000ffffff79a7 */ /* 0x000fe20008100408 */
[----:B---3--:R-:W-:Y:S01]  /*42a0*/  @!P4 IMAD.X R0, RZ, RZ, R33, P0 ;  /* 0x000000ffff00c224 */ /* 0x008fe200000e0621 */
[----:B------:R-:W3:Y:S02]  /*42b0*/  SYNCS.PHASECHK.TRANS64.TRYWAIT P2, [UR7+0x98], R12 ;  /* 0x0000980cff0075a7 */ /* 0x000ee40008041107 */
[----:B--23--:R-:W-:Y:S05]  /*42c0*/  @!P2 BRA `(.L_x_76) ;  /* 0x000000740084a947 */ /* 0x00cfea0003800000 */
.L_x_163:
        /* <DEDUP_REMOVED lines=8> */
[----:B------:R-:W-:Y:S01]  /*4350*/  @!UP1 UIADD3 UR24, UPT, UPT, UR7, 0x2200, URZ ;  /* 0x0000220007189890 */ /* 0x000fe2000fffe0ff */
[----:B------:R-:W-:Y:S01]  /*4360*/  VOTEU.ALL UP1, P4 ;  /* 0x0000000000ff7886 */ /* 0x000fe20002020000 */
[----:B------:R-:W-:Y:S01]  /*4370*/  UMOV UR27, UR35 ;  /* 0x00000023001b7c82 */ /* 0x000fe20008000000 */
[----:B------:R-:W-:Y:S02]  /*4380*/  UMOV UR28, UR36 ;  /* 0x00000024001c7c82 */ /* 0x000fe40008000000 */
[----:B------:R-:W-:Y:S01]  /*4390*/  IMAD.U32 R11, RZ, RZ, UR8 ;  /* 0x00000008ff0b7e24 */ /* 0x000fe2000f8e00ff */
[----:B------:R-:W-:Y:S01]  /*43a0*/  UPRMT UR8, UR37, 0x654, UR25 ;  /* 0x0000065425087896 */ /* 0x000fe20008000019 */
[----:B------:R-:W-:Y:S02]  /*43b0*/  IMAD.U32 R10, RZ, RZ, UR9 ;  /* 0x00000009ff0a7e24 */ /* 0x000fe4000f8e00ff */
[----:B------:R-:W-:Y:S01]  /*43c0*/  @!P4 IMAD.X R20, RZ, RZ, R33, P0 ;  /* 0x000000ffff14c224 */ /* 0x000fe200000e0621 */
[----:B------:R-:W-:Y:S02]  /*43d0*/  @!P4 R2UR UR15, R11 ;  /* 0x000000000b0fc2ca */ /* 0x000fe400000e0000 */
[----:B------:R-:W-:Y:S11]  /*43e0*/  @!P4 R2UR UR14, R10 ;  /* 0x000000000a0ec2ca */ /* 0x000ff600000e0000 */
[----:B------:R-:W-:Y:S02]  /*43f0*/  @!UPT UIADD3 URZ, UPT, UPT, URZ, URZ, URZ ;  /* 0x000000fffffff290 */ /* 0x000fe4000fffe0ff */
[----:B------:R2:W-:Y:S01]  /*4400*/  @!UP1 UTMALDG.3D [UR24], [UR14], desc[UR10] ;  /* 0x00000a180e0095b4 */ /* 0x0005e20008011000 */
[----:B------:R2:W-:Y:S01]  /*4410*/  @!P4 SYNCS.ARRIVE.TRANS64.RED.A0TR RZ, [UR7+0x78], R0 ;  /* 0x00007800ffffc9a7 */ /* 0x0005e20008300407 */
[----:B------:R-:W-:Y:S01]  /*4420*/  SYNCS.ARRIVE.TRANS64.RED.A1T0 RZ, [UR8], RZ ;  /* 0x000000ffffff79a7 */ /* 0x000fe20008100408 */
[----:B------:R-:W3:Y:S02]  /*4430*/  SYNCS.PHASECHK.TRANS64.TRYWAIT P2, [UR7+0xa0], R12 ;  /* 0x0000a00cff0075a7 */ /* 0x000ee40008041107 */
[----:B--23--:R-:W-:Y:S05]  /*4440*/  @!P2 BRA `(.L_x_77) ;  /* 0x00000074003ca947 */ /* 0x00cfea0003800000 */
.L_x_165:
[----:B------:R-:W2:Y:S01]  /*4450*/  LDC.64 R14, c[0x0][0xb10] ;  /* 0x0002c400ff0e7b82 */ /* 0x000ea20000000a00 */
[----:B------:R-:W-:Y:S01]  /*4460*/  @!P4 R2UR UR8, R20 ;  /* 0x000000001408c2ca */ /* 0x000fe200000e0000 */
[----:B------:R-:W-:Y:S01]  /*4470*/  VOTEU.ALL UP1, P4 ;  /* 0x0000000000ff7886 */ /* 0x000fe20002020000 */
[----:B------:R-:W-:Y:S01]  /*4480*/  @!P4 R2UR UR9, R21 ;  /* 0x000000001509c2ca */ /* 0x000fe200000e0000 */
[----:B------:R-:W-:Y:S01]  /*4490*/  UMOV UR10, 0x0 ;  /* 0x00000000000a7882 */ /* 0x000fe20000000000 */
[----:B------:R-:W-:Y:S03]  /*44a0*/  UMOV UR11, 0x10000000 ;  /* 0x10000000000b7882 */ /* 0x000fe60000000000 */
[----:B------:R-:W3:Y:S01]  /*44b0*/  LDC.64 R10, c[0x0][0xb18] ;  /* 0x0002c600ff0a7b82 */ /* 0x000ee20000000a00 */
[----:B------:R-:W-:Y:S01]  /*44c0*/  @!UP1 UIADD3 UR18, UPT, UPT, UR34, 0x80, URZ ;  /* 0x0000008022129890 */ /* 0x000fe2000fffe0ff */
[----:B------:R-:W-:Y:S01]  /*44d0*/  @P3 SHF.R.U32.HI R28, RZ, 0x10, R25 ;  /* 0x00000010ff1c3819 */ /* 0x000fe20000011619 */
[----:B------:R-:W-:Y:S01]  /*44e0*/  @!UP1 UIADD3 UR16, UPT, UPT, UR7, 0x4200, URZ ;  /* 0x0000420007109890 */ /* 0x000fe2000fffe0ff */
[----:B------:R-:W-:Y:S01]  /*44f0*/  VIADD R30, R30, 0x1 ;  /* 0x000000011e1e7836 */ /* 0x000fe20000000000 */
[----:B------:R-:W-:Y:S03]  /*4500*/  VOTEU.ALL UP1, P4 ;  /* 0x0000000000ff7886 */ /* 0x000fe60002020000 */
[----:B------:R-:W5:Y:S01]  /*4510*/  @!P1 LDC R0, c[0x0][0xb20] ;  /* 0x0002c800ff009b82 */ /* 0x000f620000000800 */
[----:B------:R-:W-:Y:S01]  /*4520*/  UMOV UR19, UR35 ;  /* 0x0000002300137c82 */ /* 0x000fe20008000000 */
[----:B------:R-:W-:Y:S01]  /*4530*/  IMAD.U32 R21, RZ, RZ, UR8 ;  /* 0x00000008ff157e24 */ /* 0x000fe2000f8e00ff */
[----:B------:R-:W-:Y:S05]  /*4540*/  UMOV UR20, UR36 ;  /* 0x0000002400147c82 */ /* 0x000fea0008000000 */
[----:B-1----:R-:W1:Y:S01]  /*4550*/  @!P1 LDC R3, c[0x0][0xb0c] ;  /* 0x0002c300ff039b82 */ /* 0x002e620000000800 */
[----:B------:R-:W-:Y:S01]  /*4560*/  IMAD.U32 R20, RZ, RZ, UR9 ;  /* 0x00000009ff147e24 */ /* 0x000fe2000f8e00ff */
[----:B------:R-:W-:Y:S01]  /*4570*/  UPRMT UR8, UR37, 0x654, UR17 ;  /* 0x0000065425087896 */ /* 0x000fe20008000011 */
[----:B------:R-:W-:Y:S03]  /*4580*/  @!P4 R2UR UR15, R21 ;  /* 0x00000000150fc2ca */ /* 0x000fe600000e0000 */
[----:B------:R-:W-:Y:S01]  /*4590*/  @!P4 R2UR UR14, R20 ;  /* 0x00000000140ec2ca */ /* 0x000fe200000e0000 */
[----:B------:R-:W-:Y:S11]  /*45a0*/  @!P4 IMAD.MOV.U32 R20, RZ, RZ, 0x2000 ;  /* 0x00002000ff14c424 */ /* 0x000ff600078e00ff */
[----:B------:R-:W-:Y:S01]  /*45b0*/  @!UPT UIADD3 URZ, UPT, UPT, URZ, URZ, URZ ;  /* 0x000000fffffff290 */ /* 0x000fe2000fffe0ff */
[----:B------:R1:W-:Y:S01]  /*45c0*/  @!UP1 UTMALDG.3D [UR16], [UR14], desc[UR10] ;  /* 0x00000a100e0095b4 */ /* 0x0003e20008011000 */
[----:B------:R1:W-:Y:S02]  /*45d0*/  @!P4 SYNCS.ARRIVE.TRANS64.RED.A0TR RZ, [UR7+0x80], R20 ;  /* 0x00008014ffffc9a7 */ /* 0x0003e40008300407 */
[----:B-1----:R-:W-:Y:S01]  /*45e0*/  @!P1 ISETP.NE.AND P2, PT, R3, 0x1, PT ;  /* 0x000000010300980c */ /* 0x002fe20003f45270 */
[C---:B--2---:R-:W-:Y:S01]  /*45f0*/  @!P1 IMAD.HI.U32 R14, R13.reuse, R14, RZ ;  /* 0x0000000e0d0e9227 */ /* 0x044fe200078e00ff */
[----:B---3--:R-:W-:Y:S03]  /*4600*/  @!P1 ISETP.NE.AND P0, PT, R10, 0x1, PT ;  /* 0x000000010a00980c */ /* 0x008fe60003f05270 */
[C---:B------:R-:W-:Y:S01]  /*4610*/  @!P1 IMAD.HI.U32 R11, R8.reuse, R11, RZ ;  /* 0x0000000b080b9227 */ /* 0x040fe200078e00ff */
[----:B------:R-:W-:Y:S04]  /*4620*/  @!P1 SHF.R.U32.HI R14, RZ, R15, R14 ;  /* 0x0000000fff0e9219 */ /* 0x000fe8000001160e */
[----:B-----5:R-:W-:Y:S01]  /*4630*/  @!P1 SHF.R.U32.HI R9, RZ, R0, R11 ;  /* 0x00000000ff099219 */ /* 0x020fe2000001160b */
[----:B------:R-:W-:Y:S01]  /*4640*/  SYNCS.ARRIVE.TRANS64.RED.A1T0 RZ, [UR8], RZ ;  /* 0x000000ffffff79a7 */ /* 0x000fe20008100408 */
[----:B------:R-:W-:Y:S02]  /*4650*/  @!P1 SEL R14, R13, R14, !P2 ;  /* 0x0000000e0d0e9207 */ /* 0x000fe40005000000 */
[----:B------:R-:W-:Y:S01]  /*4660*/  @!P1 SEL R9, R8, R9, !P0 ;  /* 0x0000000908099207 */ /* 0x000fe20004000000 */
[----:B------:R-:W1:Y:S04]  /*4670*/  SYNCS.PHASECHK.TRANS64.TRYWAIT P5, [UR7+0xa8], R12 ;  /* 0x0000a80cff0075a7 */ /* 0x000e6800080a1107 */
[----:B------:R-:W-:Y:S02]  /*4680*/  @!P1 IMAD.IADD R0, R9, 0x1, -R14 ;  /* 0x0000000109009824 */ /* 0x000fe400078e0a0e */
[----:B------:R-:W-:Y:S02]  /*4690*/  @!P1 IMAD.IADD R9, R14, 0x1, -R9 ;  /* 0x000000010e099824 */ /* 0x000fe400078e0a09 */
[----:B------:R-:W-:Y:S02]  /*46a0*/  @!P1 IMAD R13, R0, R3, R13 ;  /* 0x00000003000d9224 */ /* 0x000fe400078e020d */
[----:B------:R-:W-:Y:S01]  /*46b0*/  @!P1 IMAD R8, R9, R10, R8 ;  /* 0x0000000a09089224 */ /* 0x000fe200078e0208 */
[----:B-1----:R-:W-:Y:S06]  /*46c0*/  @!P5 BRA `(.L_x_78) ;  /* 0x0000007000b4d947 */ /* 0x002fec0003800000 */
.L_x_167:
[----:B-1----:R-:W-:Y:S01]  /*46d0*/  @!P4 IADD3 R3, P0, PT, R32, 0x580, RZ ;  /* 0x000005802003c810 */ /* 0x002fe20007f1e0ff */
[----:B------:R-:W-:Y:S01]  /*46e0*/  VOTEU.ALL UP1, P4 ;  /* 0x0000000000ff7886 */ /* 0x000fe20002020000 */
[----:B------:R-:W-:Y:S01]  /*46f0*/  UMOV UR18, 0x0 ;  /* 0x0000000000127882 */ /* 0x000fe20000000000 */
[----:B------:R-:W-:Y:S01]  /*4700*/  UMOV UR19, 0x10000000 ;  /* 0x1000000000137882 */ /* 0x000fe20000000000 */
[----:B------:R-:W-:Y:S01]  /*4710*/  @!P4 R2UR UR9, R3 ;  /* 0x000000000309c2ca */ /* 0x000fe200000e0000 */
[----:B------:R-:W-:Y:S01]  /*4720*/  @!P4 IMAD.X R0, RZ, RZ, R33, P0 ;  /* 0x000000ffff00c224 */ /* 0x000fe200000e0621 */
[----:B------:R-:W-:Y:S01]  /*4730*/  @!UP1 UIADD3 UR10, UPT, UPT, UR34, 0xc0, URZ ;  /* 0x000000c0220a9890 */ /* 0x000fe2000fffe0ff */
[----:B------:R-:W-:Y:S01]  /*4740*/  ISETP.NE.AND P0, PT, R30, 0x2, PT ;  /* 0x000000021e00780c */ /* 0x000fe20003f05270 */
[----:B------:R-:W-:Y:S01]  /*4750*/  UMOV UR11, UR35 ;  /* 0x00000023000b7c82 */ /* 0x000fe20008000000 */
[----:B------:R-:W-:Y:S01]  /*4760*/  UMOV UR12, UR36 ;  /* 0x00000024000c7c82 */ /* 0x000fe20008000000 */
[----:B------:R-:W-:Y:S01]  /*4770*/  @!P4 R2UR UR8, R0 ;  /* 0x000000000008c2ca */ /* 0x000fe200000e0000 */
[----:B------:R-:W-:Y:S01]  /*4780*/  IMAD.IADD R20, R8, 0x1, R147 ;  /* 0x0000000108147824 */ /* 0x000fe200078e0293 */
[----:B------:R-:W-:Y:S01]  /*4790*/  @P3 R2UR UR36, R28 ;  /* 0x000000001c2432ca */ /* 0x000fe200000e0000 */
[----:B------:R-:W-:Y:S01]  /*47a0*/  IMAD.IADD R21, R13, 0x1, R170 ;  /* 0x000000010d157824 */ /* 0x000fe200078e02aa */
[----:B------:R-:W-:Y:S02]  /*47b0*/  SEL R0, RZ, 0x1, P0 ;  /* 0x00000001ff007807 */ /* 0x000fe40000000000 */
[----:B------:R-:W-:Y:S01]  /*47c0*/  LOP3.LUT R31, R31, 0x1, RZ, 0x3c, !PT ;  /* 0x000000011f1f7812 */ /* 0x000fe200078e3cff */
[----:B------:R-:W-:Y:S01]  /*47d0*/  IMAD.U32 R10, RZ, RZ, UR9 ;  /* 0x00000009ff0a7e24 */ /* 0x000fe2000f8e00ff */
[----:B------:R-:W-:Y:S01]  /*47e0*/  @!UP1 UIADD3 UR9, UPT, UPT, UR7, 0x88, URZ ;  /* 0x0000008807099890 */ /* 0x000fe2000fffe0ff */
[----:B------:R-:W-:Y:S02]  /*47f0*/  LOP3.LUT R29, R29, R0, RZ, 0x3c, !PT ;  /* 0x000000001d1d7212 */ /* 0x000fe400078e3cff */
[----:B------:R-:W-:Y:S02]  /*4800*/  SEL R30, R30, RZ, P0 ;  /* 0x000000ff1e1e7207 */ /* 0x000fe40000000000 */
[----:B------:R-:W-:Y:S01]  /*4810*/  IMAD.U32 R11, RZ, RZ, UR8 ;  /* 0x00000008ff0b7e24 */ /* 0x000fe2000f8e00ff */
[----:B------:R-:W-:Y:S01]  /*4820*/  @!P4 R2UR UR14, R10 ;  /* 0x000000000a0ec2ca */ /* 0x000fe200000e0000 */
[----:B------:R-:W-:Y:S01]  /*4830*/  @!UP1 UIADD3 UR8, UPT, UPT, UR7, 0x6200, URZ ;  /* 0x0000620007089890 */ /* 0x000fe2000fffe0ff */
[----:B------:R-:W-:Y:S02]  /*4840*/  VOTEU.ALL UP1, P4 ;  /* 0x0000000000ff7886 */ /* 0x000fe40002020000 */
[----:B------:R-:W-:Y:S11]  /*4850*/  @!P4 R2UR UR15, R11 ;  /* 0x000000000b0fc2ca */ /* 0x000ff600000e0000 */
[----:B------:R-:W-:Y:S02]  /*4860*/  @!UPT UIADD3 URZ, UPT, UPT, URZ, URZ, URZ ;  /* 0x000000fffffff290 */ /* 0x000fe4000fffe0ff */
[----:B------:R2:W-:Y:S01]  /*4870*/  @!UP1 UTMALDG.3D [UR8], [UR14], desc[UR18] ;  /* 0x000012080e0095b4 */ /* 0x0005e20008011000 */
[----:B------:R2:W-:Y:S01]  /*4880*/  @!P4 SYNCS.ARRIVE.TRANS64.RED.A0TR RZ, [UR7+0x88], R23 ;  /* 0x00008817ffffc9a7 */ /* 0x0005e20008300407 */
[----:B------:R-:W-:Y:S01]  /*4890*/  UPLOP3.LUT UP1, UPT, UPT, UPT, UPT, 0x80, 0x8 ;  /* 0x000000000008789c */ /* 0x000fe20003f2f070 */
[----:B------:R-:W-:Y:S01]  /*48a0*/  SYNCS.ARRIVE.TRANS64.RED.A1T0 RZ, [UR13], RZ ;  /* 0x000000ffffff79a7 */ /* 0x000fe2000810040d */
[----:B------:R-:W-:Y:S09]  /*48b0*/  @P3 BRA `(.L_x_79) ;  /* 0xfffffff000943947 */ /* 0x000ff2000383ffff */
[----:B------:R-:W-:-:S04]  /*48c0*/  SHF.L.U32 R3, R31, 0x1f, RZ ;  /* 0x0000001f1f037819 */ /* 0x000fc800000006ff */
[----:B------:R-:W1:Y:S02]  /*48d0*/  SYNCS.PHASECHK.TRANS64.TRYWAIT P0, [UR7+0x90], R3 ;  /* 0x00009003ff0075a7 */ /* 0x000e640008001107 */
[----:B-1----:R-:W-:Y:S05]  /*48e0*/  @!P0 BRA `(.L_x_80) ;  /* 0x0000007000448947 */ /* 0x002fea0003800000 */
.L_x_169:
[----:B------:R-:W3:Y:S02]  /*48f0*/  SYNCS.PHASECHK.TRANS64.TRYWAIT P0, [UR7+0x98], R3 ;  /* 0x00009803ff0075a7 */ /* 0x000ee40008001107 */
[----:B---3--:R-:W-:Y:S05]  /*4900*/  @!P0 BRA `(.L_x_81) ;  /* 0x0000007000548947 */ /* 0x008fea0003800000 */
.L_x_171:
[----:B------:R-:W3:Y:S02]  /*4910*/  SYNCS.PHASECHK.TRANS64.TRYWAIT P0, [UR7+0xa0], R3 ;  /* 0x0000a003ff0075a7 */ /* 0x000ee40008001107 */
[----:B---3--:R-:W-:Y:S05]  /*4920*/  @!P0 BRA `(.L_x_82) ;  /* 0x0000007000648947 */ /* 0x008fea0003800000 */
.L_x_173:
[----:B-1----:R-:W-:-:S07]  /*4930*/  MOV R0, UR7 ;  /* 0x0000000700007c02 */ /* 0x002fce0008000f00 */
.L_x_83:
[----:B-1----:R-:W-:-:S04]  /*4940*/  SHF.L.U32 R3, R31, 0x1f, RZ ;  /* 0x0000001f1f037819 */ /* 0x002fc800000006ff */
[----:B------:R1:W3:Y:S03]  /*4950*/  SYNCS.PHASECHK.TRANS64.TRYWAIT P0, [R0+URZ+0xa8], R3 ;  /* 0x0000a803000075a7 */ /* 0x0002e600080011ff */
[----:B---3--:R-:W-:Y:S05]  /*4960*/  @!P0 NANOSLEEP.SYNCS 0x989680 ;  /* 0x009896800000895d */ /* 0x008fea0003900000 */
[----:B------:R-:W3:Y:S02]  /*4970*/  @!P0 SYNCS.PHASECHK.TRANS64 P0, [R0+URZ+0xa8], R3 ;  /* 0x0000a803000085a7 */ /* 0x000ee400080010ff */
[----:B--23--:R-:W-:Y:S05]  /*4980*/  @P0 EXIT ;  /* 0x000000000000094d */ /* 0x00cfea0003800000 */
[----:B------:R-:W-:Y:S05]  /*4990*/  BRA `(.L_x_83) ;  /* 0xfffffffc00e87947 */ /* 0x000fea000383ffff */
.L_x_68:
[----:B------:R-:W-:-:S06]  /*49a0*/  UISETP.GE.AND UP1, UPT, UR8, 0x4, UPT ;  /* 0x000000040800788c */ /* 0x000fcc000bf26270 */
[----:B------:R-:W-:-:S13]  /*49b0*/  PLOP3.LUT P0, PT, PT, PT, UP1, 0x80, 0x8 ;  /* 0x000000000008781c */ /* 0x000fda0003f0f018 */
[----:B------:R-:W-:Y:S05]  /*49c0*/  @!P0 EXIT ;  /* 0x000000000000894d */ /* 0x000fea0003800000 */
[----:B------:R-:W-:Y:S01]  /*49d0*/  BAR.SYNC.DEFER_BLOCKING 0x6, 0xa0 ;  /* 0x0182800000007b1d */ /* 0x000fe20000010000 */
[C---:B------:R-:W-:Y:S01]  /*49e0*/  IMAD.SHL.U32 R3, R185.reuse, 0x40, RZ ;  /* 0x00000040b9037824 */ /* 0x040fe200078e00ff */
[C---:B------:R-:W-:Y:S01]  /*49f0*/  LOP3.LUT R189, R185.reuse, 0x60, RZ, 0xc0, !PT ;  /* 0x00000060b9bd7812 */ /* 0x040fe200078ec0ff */
[C---:B------:R-:W-:Y:S01]  /*4a00*/  IMAD.SHL.U32 R172, R185.reuse, 0x8, RZ ;  /* 0x00000008b9ac7824 */ /* 0x040fe200078e00ff */
[C---:B------:R-:W-:Y:S01]  /*4a10*/  LOP3.LUT R187, R185.reuse, 0x2, RZ, 0xc0, !PT ;  /* 0x00000002b9bb7812 */ /* 0x040fe200078ec0ff */
[----:B------:R-:W-:Y:S01]  /*4a20*/  IMAD.U32 R79, R185, 0x10000, RZ ;  /* 0x00010000b94f7824 */ /* 0x000fe200078e00ff */
[----:B------:R-:W-:Y:S02]  /*4a30*/  UMOV UR49, 0x400 ;  /* 0x0000040000317882 */ /* 0x000fe40000000000 */
[----:B------:R-:W1:Y:S01]  /*4a40*/  LDC R177, c[0x0][0x370] ;  /* 0x0000dc00ffb17b82 */ /* 0x000e620000000800 */
[----:B------:R-:W-:Y:S01]  /*4a50*/  ULEA UR49, UR37, UR49, 0x18 ;  /* 0x0000003125317291 */ /* 0x000fe2000f8ec0ff */
[----:B------:R-:W-:Y:S01]  /*4a60*/  LOP3.LUT R5, R3, 0x180, RZ, 0xc0, !PT ;  /* 0x0000018003057812 */ /* 0x000fe200078ec0ff */
[----:B------:R-:W-:Y:S01]  /*4a70*/  HFMA2 R191, -RZ, RZ, 0, 0 ;  /* 0x00000000ffbf7431 */ /* 0x000fe200000001ff */
[----:B------:R-:W-:Y:S01]  /*4a80*/  LOP3.LUT R79, R79, 0x600000, RZ, 0xc0, !PT ;  /* 0x006000004f4f7812 */ /* 0x000fe200078ec0ff */
[----:B------:R-:W-:Y:S01]  /*4a90*/  UIADD3 UR4, UPT, UPT, UR49, 0x8200, URZ ;  /* 0x0000820031047890 */ /* 0x000fe2000fffe0ff */
[----:B------:R-:W-:Y:S01]  /*4aa0*/  LOP3.LUT R172, R5, 0x30, R172, 0xf8, !PT ;  /* 0x0000003005ac7812 */ /* 0x000fe200078ef8ac */
[----:B------:R-:W-:Y:S01]  /*4ab0*/  IMAD.MOV.U32 R76, RZ, RZ, RZ ;  /* 0x000000ffff4c7224 */ /* 0x000fe200078e00ff */
[----:B------:R-:W2:Y:S01]  /*4ac0*/  LDC R74, c[0x0][0xb0c] ;  /* 0x0002c300ff4a7b82 */ /* 0x000ea20000000800 */
[----:B------:R-:W-:-:S02]  /*4ad0*/  LOP3.LUT R185, R185, 0x4, RZ, 0xc0, !PT ;  /* 0x00000004b9b97812 */ /* 0x000fc400078ec0ff */
[----:B------:R-:W-:Y:S02]  /*4ae0*/  CS2R R182, SRZ ;  /* 0x0000000000b67805 */ /* 0x000fe4000001ff00 */
[----:B------:R-:W-:Y:S02]  /*4af0*/  LOP3.LUT R172, R172, 0x1e40, R3, 0xf8, !PT ;  /* 0x00001e40acac7812 */ /* 0x000fe400078ef803 */
[----:B------:R-:W-:Y:S02]  /*4b00*/  CS2R R180, SRZ ;  /* 0x0000000000b47805 */ /* 0x000fe4000001ff00 */
[----:B------:R-:W-:Y:S01]  /*4b10*/  IADD3 R184, PT, PT, -R185, 0x2, RZ ;  /* 0x00000002b9b87810 */ /* 0x000fe20007ffe1ff */
[----:B------:R-:W-:Y:S01]  /*4b20*/  IMAD.MOV R176, RZ, RZ, -R187 ;  /* 0x000000ffffb07224 */ /* 0x000fe200078e0abb */
[----:B------:R-:W-:Y:S01]  /*4b30*/  MOV R188, UR4 ;  /* 0x0000000400bc7c02 */ /* 0x000fe20008000f00 */
[----:B------:R-:W4:Y:S01]  /*4b40*/  LDC R174, c[0x0][0xb20] ;  /* 0x0002c800ffae7b82 */ /* 0x000f220000000800 */
[----:B------:R-:W3:Y:S01]  /*4b50*/  LDS R0, [UR49+0x150] ;  /* 0x00015031ff007984 */ /* 0x000ee20008000800 */
[----:B------:R-:W-:Y:S01]  /*4b60*/  VIADD R186, R172, UR49 ;  /* 0x00000031acba7c36 */ /* 0x000fe20008000000 */
[----:B------:R-:W1:Y:S01]  /*4b70*/  LDCU.64 UR52, c[0x0][0x348] ;  /* 0x00006900ff3477ac */ /* 0x000e620008000a00 */
[----:B------:R-:W-:-:S02]  /*4b80*/  IMAD.MOV R175, RZ, RZ, -R185 ;  /* 0x000000ffffaf7224 */ /* 0x000fc400078e0ab9 */
[----:B------:R-:W-:Y:S01]  /*4b90*/  VIADD R186, R186, 0x200 ;  /* 0x00000200baba7836 */ /* 0x000fe20000000000 */
[----:B------:R-:W1:Y:S01]  /*4ba0*/  LDCU.64 UR38, c[0x0][0x888] ;  /* 0x00011100ff2677ac */ /* 0x000e620008000a00 */
[----:B------:R-:W1:Y:S01]  /*4bb0*/  LDC R73, c[0x0][0xb30] ;  /* 0x0002cc00ff497b82 */ /* 0x000e620000000800 */
[----:B------:R-:W1:Y:S01]  /*4bc0*/  LDCU.64 UR44, c[0x0][0x890] ;  /* 0x00011200ff2c77ac */ /* 0x000e620008000a00 */
[----:B------:R-:W-:-:S06]  /*4bd0*/  UIADD3 UR48, UPT, UPT, UR49, 0x200, URZ ;  /* 0x0000020031307890 */ /* 0x000fcc000fffe0ff */
[----:B------:R-:W1:Y:S08]  /*4be0*/  LDC.64 R168, c[0x0][0xb10] ;  /* 0x0002c400ffa87b82 */ /* 0x000e700000000a00 */
[----:B------:R-:W1:Y:S08]  /*4bf0*/  LDC.64 R70, c[0x0][0xb18] ;  /* 0x0002c600ff467b82 */ /* 0x000e700000000a00 */
[----:B------:R-:W1:Y:S08]  /*4c00*/  LDC.64 R68, c[0x0][0xb28] ;  /* 0x0002ca00ff447b82 */ /* 0x000e700000000a00 */
[----:B------:R-:W1:Y:S01]  /*4c10*/  LDC.64 R166, c[0x0][0x8b0] ;  /* 0x00022c00ffa67b82 */ /* 0x000e620000000a00 */
[----:B---3--:R-:W-:-:S07]  /*4c20*/  IMAD.IADD R79, R0, 0x1, R79 ;  /* 0x00000001004f7824 */ /* 0x008fce00078e024f */
[----:B------:R-:W3:Y:S08]  /*4c30*/  LDC.64 R164, c[0x0][0x8a8] ;  /* 0x00022a00ffa47b82 */ /* 0x000ef00000000a00 */
[----:B--2-4-:R-:W1:Y:S02]  /*4c40*/  LDC R178, c[0x0][0x374] ;  /* 0x0000dd00ffb27b82 */ /* 0x014e640000000800 */
.L_x_128:
[C---:B------:R-:W-:Y:S02]  /*4c50*/  LEA R0, R191.reuse, UR49, 0x3 ;  /* 0x00000031bf007c11 */ /* 0x040fe4000f8e18ff */
[----:B------:R-:W-:Y:S02]  /*4c60*/  SHF.L.U32 R3, R182, 0x1f, RZ ;  /* 0x0000001fb6037819 */ /* 0x000fe400000006ff */
[----:B------:R-:W-:Y:S02]  /*4c70*/  LEA R16, R191, UR49, 0x4 ;  /* 0x00000031bf107c11 */ /* 0x000fe4000f8e20ff */
[----:B------:R-:W2:Y:S02]  /*4c80*/  SYNCS.PHASECHK.TRANS64.TRYWAIT P0, [R0+URZ+0xc0], R3 ;  /* 0x0000c003000075a7 */ /* 0x000ea400080011ff */
[----:B-12---:R-:W-:Y:S05]  /*4c90*/  @!P0 BRA `(.L_x_84) ;  /* 0x0000006c00a08947 */ /* 0x006fea0003800000 */
.L_x_174:
[----:B------:R-:W4:Y:S01]  /*4ca0*/  LDC.64 R12, c[0x0][0xb10] ;  /* 0x0002c400ff0c7b82 */ /* 0x000f220000000a00 */
[----:B------:R-:W3:Y:S01]  /*4cb0*/  LDS.128 R16, [R16+0x130] ;  /* 0x0001300010107984 */ /* 0x000ee20000000c00 */
[----:B-1----:R-:W-:Y:S01]  /*4cc0*/  ISETP.NE.AND P1, PT, R73, 0x1, PT ;  /* 0x000000014900780c */ /* 0x002fe20003f25270 */
[----:B--2---:R-:W-:Y:S01]  /*4cd0*/  VIADD R0, R0, 0xd0 ;  /* 0x000000d000007836 */ /* 0x004fe20000000000 */
[----:B------:R-:W-:Y:S04]  /*4ce0*/  ISETP.GE.AND P0, PT, R72, 0x1, PT ;  /* 0x000000014800780c */ /* 0x000fe80003f06270 */
[----:B------:R-:W1:Y:S01]  /*4cf0*/  LDC.64 R10, c[0x0][0xb18] ;  /* 0x0002c600ff0a7b82 */ /* 0x000e620000000a00 */
[----:B------:R-:W-:Y:S01]  /*4d00*/  PRMT R0, RZ, 0x654, R0 ;  /* 0x00000654ff007816 */ /* 0x000fe20000000000 */
[----:B------:R-:W-:Y:S01]  /*4d10*/  @!PT LDS RZ, [RZ] ;  /* 0x00000000fffff984 */ /* 0x000fe20000000800 */
[----:B------:R-:W-:Y:S01]  /*4d20*/  @!PT LDS RZ, [RZ] ;  /* 0x00000000fffff984 */ /* 0x000fe20000000800 */
[----:B------:R-:W-:Y:S01]  /*4d30*/  @!PT LDS RZ, [RZ] ;  /* 0x00000000fffff984 */ /* 0x000fe20000000800 */
[----:B------:R-:W-:Y:S01]  /*4d40*/  @!PT LDS RZ, [RZ] ;  /* 0x00000000fffff984 */ /* 0x000fe20000000800 */
[----:B------:R2:W-:Y:S06]  /*4d50*/  MEMBAR.ALL.CTA ;  /* 0x0000000000007992 */ /* 0x0005ec0000008000 */
[----:B--2---:R-:W2:Y:S01]  /*4d60*/  FENCE.VIEW.ASYNC.S ;  /* 0x00000000000073c6 */ /* 0x004ea20000000000 */
[----:B------:R-:W1:Y:S08]  /*4d70*/  @!P1 LDC R14, c[0x0][0xb20] ;  /* 0x0002c800ff0e9b82 */ /* 0x000e700000000800 */
[----:B------:R-:W1:Y:S01]  /*4d80*/  @!P1 LDC R9, c[0x0][0xb0c] ;  /* 0x0002c300ff099b82 */ /* 0x000e620000000800 */
[----:B--2---:R2:W-:Y:S01]  /*4d90*/  SYNCS.ARRIVE.TRANS64.RED.A1T0 RZ, [R0+URZ], RZ ;  /* 0x000000ff00ff79a7 */ /* 0x0045e200081004ff */
[----:B---3--:R-:W-:Y:S04]  /*4da0*/  LOP3.LUT P4, RZ, R18, 0x1, RZ, 0xc0, !PT ;  /* 0x0000000112ff7812 */ /* 0x008fe8000788c0ff */
[----:B------:R-:W-:Y:S09]  /*4db0*/  P2R R190, PR, RZ, 0x10 ;  /* 0x00000010ffbe7803 */ /* 0x000ff20000000000 */
[----:B------:R-:W-:Y:S02]  /*4dc0*/  @P4 MOV R77, R16 ;  /* 0x00000010004d4202 */ /* 0x000fe40000000f00 */
[----:B------:R-:W-:Y:S01]  /*4dd0*/  @P4 LOP3.LUT R75, R17, 0xffff, RZ, 0xc0, !PT ;  /* 0x0000ffff114b4812 */ /* 0x000fe200078ec0ff */
[----:B--2-4-:R-:W-:Y:S06]  /*4de0*/  @!P0 BRA `(.L_x_85) ;  /* 0x0000000000a48947 */ /* 0x014fec0003800000 */
[----:B------:R-:W-:Y:S01]  /*4df0*/  IMAD.HI.U32 R23, R178, R71, RZ ;  /* 0x00000047b2177227 */ /* 0x000fe200078e00ff */
[----:B------:R-:W-:Y:S02]  /*4e00*/  ISETP.NE.AND P0, PT, R70, 0x1, PT ;  /* 0x000000014600780c */ /* 0x000fe40003f05270 */
[----:B------:R-:W-:Y:S01]  /*4e10*/  ISETP.NE.AND P2, PT, R72, 0x1, PT ;  /* 0x000000014800780c */ /* 0x000fe20003f45270 */
[----:B------:R-:W-:Y:S01]  /*4e20*/  IMAD.HI.U32 R22, R177, R168, RZ ;  /* 0x000000a8b1167227 */ /* 0x000fe200078e00ff */
[----:B------:R-:W-:Y:S02]  /*4e30*/  SHF.R.U32.HI R23, RZ, R174, R23 ;  /* 0x000000aeff177219 */ /* 0x000fe40000011617 */
[----:B------:R-:W-:Y:S01]  /*4e40*/  ISETP.NE.AND P3, PT, R74, 0x1, PT ;  /* 0x000000014a00780c */ /* 0x000fe20003f65270 */
[----:B------:R-:W-:Y:S01]  /*4e50*/  IMAD.HI.U32 R26, R77, R168, RZ ;  /* 0x000000a84d1a7227 */ /* 0x000fe200078e00ff */
[----:B------:R-:W-:Y:S02]  /*4e60*/  SHF.R.U32.HI R22, RZ, R169, R22 ;  /* 0x000000a9ff167219 */ /* 0x000fe40000011616 */
[----:B------:R-:W-:Y:S01]  /*4e70*/  SEL R3, R178, R23, !P0 ;  /* 0x00000017b2037207 */ /* 0x000fe20004000000 */
[----:B------:R-:W-:Y:S01]  /*4e80*/  IMAD.HI.U32 R23, R75, R71, RZ ;  /* 0x000000474b177227 */ /* 0x000fe200078e00ff */
[----:B------:R-:W-:Y:S02]  /*4e90*/  SEL R7, R177, R22, !P3 ;  /* 0x00000016b1077207 */ /* 0x000fe40005800000 */
[----:B------:R-:W-:Y:S01]  /*4ea0*/  SHF.R.U32.HI R26, RZ, R169, R26 ;  /* 0x000000a9ff1a7219 */ /* 0x000fe2000001161a */
[-C--:B------:R-:W-:Y:S04]  /*4eb0*/  IMAD.HI.U32 R22, R3, R68.reuse, RZ ;  /* 0x0000004403167227 */ /* 0x080fe800078e00ff */
[----:B------:R-:W-:Y:S01]  /*4ec0*/  IMAD.HI.U32 R24, R7, R68, RZ ;  /* 0x0000004407187227 */ /* 0x000fe200078e00ff */
[-C--:B------:R-:W-:Y:S02]  /*4ed0*/  @P2 SHF.R.U32.HI R3, RZ, R69.reuse, R22 ;  /* 0x00000045ff032219 */ /* 0x080fe40000011616 */
[----:B------:R-:W-:Y:S02]  /*4ee0*/  SHF.R.U32.HI R22, RZ, R174, R23 ;  /* 0x000000aeff167219 */ /* 0x000fe40000011617 */
[----:B------:R-:W-:Y:S01]  /*4ef0*/  @P2 SHF.R.U32.HI R7, RZ, R69, R24 ;  /* 0x00000045ff072219 */ /* 0x000fe20000011618 */
[C---:B------:R-:W-:Y:S01]  /*4f00*/  IMAD R2, R72.reuse, R3, RZ ;  /* 0x0000000348027224 */ /* 0x040fe200078e02ff */
[----:B------:R-:W-:Y:S02]  /*4f10*/  SEL R5, R75, R22, !P0 ;  /* 0x000000164b057207 */ /* 0x000fe40004000000 */
[----:B------:R-:W-:Y:S01]  /*4f20*/  SEL R3, R77, R26, !P3 ;  /* 0x0000001a4d037207 */ /* 0x000fe20005800000 */
[----:B------:R-:W-:Y:S01]  /*4f30*/  IMAD R4, R72, R7, RZ ;  /* 0x0000000748047224 */ /* 0x000fe200078e02ff */
[C---:B------:R-:W-:Y:S01]  /*4f40*/  ISETP.GE.AND P0, PT, R5.reuse, R2, PT ;  /* 0x000000020500720c */ /* 0x040fe20003f06270 */
[----:B------:R-:W-:Y:S03]  /*4f50*/  IMAD.HI.U32 R6, R5, R68, RZ ;  /* 0x0000004405067227 */ /* 0x000fe600078e00ff */
[----:B------:R-:W-:Y:S01]  /*4f60*/  ISETP.GE.OR P0, PT, R3, R4, P0 ;  /* 0x000000040300720c */ /* 0x000fe20000706670 */
[----:B------:R-:W-:Y:S01]  /*4f70*/  IMAD.MOV R4, RZ, RZ, -R3 ;  /* 0x000000ffff047224 */ /* 0x000fe200078e0a03 */
[-C--:B------:R-:W-:Y:S03]  /*4f80*/  SHF.R.U32.HI R6, RZ, R69.reuse, R6 ;  /* 0x00000045ff067219 */ /* 0x080fe60000011606 */
[----:B------:R-:W-:Y:S01]  /*4f90*/  IMAD R77, R74, R4, R77 ;  /* 0x000000044a4d7224 */ /* 0x000fe200078e024d */
[----:B------:R-:W-:Y:S05]  /*4fa0*/  SEL R15, R5, R6, !P2 ;  /* 0x00000006050f7207 */ /* 0x000fea0005000000 */
[----:B------:R-:W-:Y:S02]  /*4fb0*/  IMAD.MOV R6, RZ, RZ, -R15 ;  /* 0x000000ffff067224 */ /* 0x000fe400078e0a0f */
[C---:B------:R-:W-:Y:S04]  /*4fc0*/  @!P0 IMAD.HI.U32 R2, R3.reuse, R68, RZ ;  /* 0x0000004403028227 */ /* 0x040fe800078e00ff */
[----:B------:R-:W-:Y:S01]  /*4fd0*/  IMAD R6, R72, R6, R5 ;  /* 0x0000000648067224 */ /* 0x000fe200078e0205 */
[----:B------:R-:W-:Y:S04]  /*4fe0*/  @!P0 SHF.R.U32.HI R2, RZ, R69, R2 ;  /* 0x00000045ff028219 */ /* 0x000fe80000011602 */
[----:B------:R-:W-:Y:S02]  /*4ff0*/  @!P0 SEL R0, R3, R2, !P2 ;  /* 0x0000000203008207 */ /* 0x000fe40005000000 */
[----:B------:R-:W-:Y:S02]  /*5000*/  IADD3 R2, PT, PT, -R5, RZ, RZ ;  /* 0x000000ff05027210 */ /* 0x000fe40007ffe1ff */
[----:B------:R-:W-:Y:S01]  /*5010*/  @!P0 IADD3 R8, PT, PT, R15, -R0, RZ ;  /* 0x800000000f088210 */ /* 0x000fe20007ffe0ff */
[----:B------:R-:W-:Y:S02]  /*5020*/  @!P0 IMAD R0, R7, R6, R0 ;  /* 0x0000000607008224 */ /* 0x000fe400078e0200 */
[----:B------:R-:W-:Y:S02]  /*5030*/  IMAD R75, R70, R2, R75 ;  /* 0x00000002464b7224 */ /* 0x000fe400078e024b */
[----:B------:R-:W-:Y:S02]  /*5040*/  @!P0 IMAD R5, R8, R72, R3 ;  /* 0x0000004808058224 */ /* 0x000fe400078e0203 */
[----:B------:R-:W-:Y:S04]  /*5050*/  @!P0 IMAD.MOV.U32 R3, RZ, RZ, R0 ;  /* 0x000000ffff038224 */ /* 0x000fe800078e0000 */
[----:B------:R-:W-:Y:S02]  /*5060*/  IMAD R77, R3, R74, R77 ;  /* 0x0000004a034d7224 */ /* 0x000fe400078e024d */
[----:B------:R-:W-:Y:S07]  /*5070*/  IMAD R75, R5, R70, R75 ;  /* 0x00000046054b7224 */ /* 0x000fee00078e024b */
.L_x_85:
[----:B-1----:R-:W-:Y:S01]  /*5080*/  @!P1 ISETP.NE.AND P0, PT, R10, 0x1, PT ;  /* 0x000000010a00980c */ /* 0x002fe20003f05270 */
[----:B------:R-:W-:Y:S01]  /*5090*/  @!P1 IMAD.HI.U32 R0, R77, R12, RZ ;  /* 0x0000000c4d009227 */ /* 0x000fe200078e00ff */
[----:B------:R-:W-:Y:S01]  /*50a0*/  @!P1 ISETP.NE.AND P2, PT, R9, 0x1, PT ;  /* 0x000000010900980c */ /* 0x000fe20003f45270 */
[----:B------:R-:W-:Y:S01]  /*50b0*/  ULOP3.LUT UP0, URZ, UR48, 0x1b0, URZ, 0xc0, !UPT ;  /* 0x000001b030ff7892 */ /* 0x000fe2000f80c0ff */
[----:B------:R-:W-:Y:S01]  /*50c0*/  R2UR UR42, R21 ;  /* 0x00000000152a72ca */ /* 0x000fe200000e0000 */
[----:B------:R-:W-:Y:S01]  /*50d0*/  @!P1 IMAD.HI.U32 R3, R75, R11, RZ ;  /* 0x0000000b4b039227 */ /* 0x000fe200078e00ff */
[----:B------:R-:W-:Y:S02]  /*50e0*/  @!P1 SHF.R.U32.HI R0, RZ, R13, R0 ;  /* 0x0000000dff009219 */ /* 0x000fe40000011600 */
[----:B------:R-:W-:Y:S01]  /*50f0*/  R2UR UR41, R20 ;  /* 0x00000000142972ca */ /* 0x000fe200000e0000 */
[----:B------:R-:W-:Y:S01]  /*5100*/  VIADD R191, R191, 0x1 ;  /* 0x00000001bfbf7836 */ /* 0x000fe20000000000 */
[----:B------:R-:W-:Y:S02]  /*5110*/  @!P1 SHF.R.U32.HI R2, RZ, R14, R3 ;  /* 0x0000000eff029219 */ /* 0x000fe40000011603 */
[----:B------:R-:W-:Y:S02]  /*5120*/  @!P1 SEL R3, R77, R0, !P2 ;  /* 0x000000004d039207 */ /* 0x000fe40005000000 */
[----:B------:R-:W-:Y:S02]  /*5130*/  @!P1 SEL R2, R75, R2, !P0 ;  /* 0x000000024b029207 */ /* 0x000fe40004000000 */
[----:B------:R-:W-:Y:S01]  /*5140*/  @P4 SHF.R.U32.HI R179, RZ, 0x10, R17 ;  /* 0x00000010ffb34819 */ /* 0x000fe20000011611 */
[----:B------:R-:W-:Y:S02]  /*5150*/  USHF.L.U32 UR42, UR42, 0x7, URZ ;  /* 0x000000072a2a7899 */ /* 0x000fe400080006ff */
[----:B------:R-:W-:Y:S02]  /*5160*/  @!P1 IMAD.IADD R0, R2, 0x1, -R3 ;  /* 0x0000000102009824 */ /* 0x000fe400078e0a03 */
[----:B------:R-:W-:Y:S01]  /*5170*/  @!P1 IMAD.IADD R2, R3, 0x1, -R2 ;  /* 0x0000000103029824 */ /* 0x000fe200078e0a02 */
[----:B------:R-:W-:Y:S01]  /*5180*/  USHF.L.U32 UR41, UR41, 0x8, URZ ;  /* 0x0000000829297899 */ /* 0x000fe200080006ff */
[----:B------:R-:W-:Y:S02]  /*5190*/  @!P1 IMAD R77, R0, R9, R77 ;  /* 0x00000009004d9224 */ /* 0x000fe400078e024d */
[----:B------:R-:W-:Y:S01]  /*51a0*/  @!P1 IMAD R75, R2, R10, R75 ;  /* 0x0000000a024b9224 */ /* 0x000fe200078e024b */
[----:B------:R-:W-:Y:S08]  /*51b0*/  BRA.U !UP0, `(.L_x_86) ;  /* 0x0000000108407547 */ /* 0x000ff0000b800000 */
[----:B------:R-:W1:Y:S01]  /*51c0*/  LDCU.64 UR8, c[0x4][0x88] ;  /* 0x01001100ff0877ac */ /* 0x000e620008000a00 */
[----:B------:R-:W-:Y:S01]  /*51d0*/  MOV R3, 0x0 ;  /* 0x0000000000037802 */ /* 0x000fe20000000f00 */
[----:B------:R-:W-:Y:S02]  /*51e0*/  HFMA2 R12, -RZ, RZ, 0, 5.9604644775390625e-08 ;  /* 0x00000001ff0c7431 */ /* 0x000fe400000001ff */
[----:B------:R-:W-:Y:S02]  /*51f0*/  IMAD.MOV.U32 R8, RZ, RZ, 0x70 ;  /* 0x00000070ff087424 */ /* 0x000fe400078e00ff */
[----:B------:R-:W-:Y:S01]  /*5200*/  IMAD.MOV.U32 R13, RZ, RZ, RZ ;  /* 0x000000ffff0d7224 */ /* 0x000fe200078e00ff */
[----:B------:R-:W2:Y:S01]  /*5210*/  LDCU.64 UR6, c[0x4][0x90] ;  /* 0x01001200ff0677ac */ /* 0x000ea20008000a00 */
[----:B------:R-:W3:Y:S01]  /*5220*/  LDC.64 R2, c[0x4][R3] ;  /* 0x0100000003027b82 */ /* 0x000ee20000000a00 */
[----:B------:R-:W4:Y:S01]  /*5230*/  LDCU.64 UR4, c[0x4][0x8] ;  /* 0x01000100ff0477ac */ /* 0x000f220008000a00 */
[----:B-1----:R-:W-:Y:S01]  /*5240*/  MOV R5, UR9 ;  /* 0x0000000900057c02 */ /* 0x002fe20008000f00 */
[----:B------:R-:W-:Y:S01]  /*5250*/  IMAD.U32 R4, RZ, RZ, UR8 ;  /* 0x00000008ff047e24 */ /* 0x000fe2000f8e00ff */
[----:B--2---:R-:W-:Y:S01]  /*5260*/  MOV R7, UR7 ;  /* 0x0000000700077c02 */ /* 0x004fe20008000f00 */
[----:B------:R-:W-:Y:S01]  /*5270*/  IMAD.U32 R6, RZ, RZ, UR6 ;  /* 0x00000006ff067e24 */ /* 0x000fe2000f8e00ff */
[----:B----4-:R-:W-:Y:S01]  /*5280*/  MOV R11, UR5 ;  /* 0x00000005000b7c02 */ /* 0x010fe20008000f00 */
[----:B------:R-:W-:Y:S02]  /*5290*/  IMAD.U32 R10, RZ, RZ, UR4 ;  /* 0x00000004ff0a7e24 */ /* 0x000fe4000f8e00ff */
[----:B------:R-:W-:Y:S07]  /*52a0*/  LEPC R20, `(.L_x_86) ;  /* 0x000000001014794e */ /* 0x000fee0000000000 */
[----:B---3-5:R-:W-:Y:S05]  /*52b0*/  CALL.ABS.NOINC R2 ;  /* 0x0000000002007343 */ /* 0x028fea0003c00000 */
.L_x_86:
[----:B------:R-:W-:Y:S01]  /*52c0*/  LOP3.LUT P0, RZ, R188, 0x1b0, RZ, 0xc0, !PT ;  /* 0x000001b0bcff7812 */ /* 0x000fe2000780c0ff */
[----:B------:R-:W-:Y:S11]  /*52d0*/  BSSY.RECONVERGENT B6, `(.L_x_87) ;  /* 0x0000013000067945 */ /* 0x000ff60003800200 */
[----:B------:R-:W-:Y:S01]  /*52e0*/  @!UPT UIADD3 URZ, UPT, UPT, URZ, URZ, URZ ;  /* 0x000000fffffff290 */ /* 0x000fe2000fffe0ff */
[----:B------:R-:W-:Y:S05]  /*52f0*/  @!P0 BRA `(.L_x_88) ;  /* 0x0000000000408947 */ /* 0x000fea0003800000 */
        /* <DEDUP_REMOVED lines=16> */
.L_x_88:
[----:B------:R-:W-:Y:S05]  /*5400*/  BSYNC.RECONVERGENT B6 ;  /* 0x0000000000067941 */ /* 0x000fea0003800200 */
.L_x_87:
[----:B------:R-:W-:Y:S01]  /*5410*/  ISETP.NE.U32.AND P4, PT, R166, RZ, PT ;  /* 0x000000ffa600720c */ /* 0x000fe20003f85070 */
[----:B------:R-:W-:Y:S01]  /*5420*/  UISETP.NE.AND UP2, UPT, UR50, URZ, UPT ;  /* 0x000000ff3200728c */ /* 0x000fe2000bf45270 */
[----:B------:R-:W-:Y:S01]  /*5430*/  ISETP.NE.U32.AND P2, PT, RZ, UR38, PT ;  /* 0x00000026ff007c0c */ /* 0x000fe2000bf45070 */
[----:B------:R-:W-:Y:S01]  /*5440*/  UISETP.NE.U32.AND UP1, UPT, UR44, URZ, UPT ;  /* 0x000000ff2c00728c */ /* 0x000fe2000bf25070 */
[----:B------:R-:W-:Y:S01]  /*5450*/  ISETP.NE.AND.EX P4, PT, R167, RZ, PT, P4 ;  /* 0x000000ffa700720c */ /* 0x000fe20003f85340 */
[----:B------:R-:W-:Y:S01]  /*5460*/  UPLOP3.LUT UP0, UPT, UPT, UPT, UPT, 0x40, 0x4 ;  /* 0x000000000004789c */ /* 0x000fe20003f0e870 */
[----:B------:R-:W-:Y:S01]  /*5470*/  ISETP.NE.AND.EX P2, PT, RZ, UR39, PT, P2 ;  /* 0x00000027ff007c0c */ /* 0x000fe2000bf45320 */
[----:B------:R-:W-:Y:S01]  /*5480*/  UISETP.NE.AND.EX UP1, UPT, UR45, URZ, UPT, UP1 ;  /* 0x000000ff2d00728c */ /* 0x000fe2000bf25310 */
[----:B------:R-:W-:Y:S04]  /*5490*/  PLOP3.LUT P1, PT, PT, PT, UP2, 0x80, 0x8 ;  /* 0x000000000008781c */ /* 0x000fe80003f2f028 */
[----:B------:R-:W-:Y:S06]  /*54a0*/  @UP2 UPLOP3.LUT UP0, UPT, UPT, UPT, UP1, 0x80, 0x8 ;  /* 0x000000000008289c */ /* 0x000fec0003f0f010 */
[----:B------:R-:W-:Y:S01]  /*54b0*/  PLOP3.LUT P0, PT, PT, PT, UP0, 0x80, 0x8 ;  /* 0x000000000008781c */ /* 0x000fe20003f0f008 */
[----:B------:R-:W-:Y:S01]  /*54c0*/  @!UPT UIADD3 URZ, UPT, UPT, URZ, URZ, URZ ;  /* 0x000000fffffff290 */ /* 0x000fe2000fffe0ff */
[----:B------:R-:W-:Y:S11]  /*54d0*/  BRA.U !UP1, `(.L_x_89) ;  /* 0x0000000109387547 */ /* 0x000ff6000b800000 */
[----:B------:R-:W-:Y:S01]  /*54e0*/  UISETP.NE.U32.AND UP0, UPT, UR38, URZ, UPT ;  /* 0x000000ff2600728c */ /* 0x000fe2000bf05070 */
[----:B------:R-:W-:Y:S02]  /*54f0*/  HFMA2 R0, -RZ, RZ, 0, 5.9604644775390625e-08 ;  /* 0x00000001ff007431 */ /* 0x000fe400000001ff */
[----:B------:R-:W-:Y:S01]  /*5500*/  IMAD.MOV.U32 R171, RZ, RZ, 0x1 ;  /* 0x00000001ffab7424 */ /* 0x000fe200078e00ff */
[----:B------:R-:W-:Y:S06]  /*5510*/  UISETP.NE.AND.EX UP0, UPT, UR39, URZ, UPT, UP0 ;  /* 0x000000ff2700728c */ /* 0x000fec000bf05300 */
[----:B------:R-:W-:Y:S05]  /*5520*/  PLOP3.LUT P3, PT, PT, PT, UP0, 0x80, 0x8 ;  /* 0x000000000008781c */ /* 0x000fea0003f6f008 */
[----:B------:R-:W1:Y:S01]  /*5530*/  @UP0 LDCU.64 UR6, c[0x0][0x888] ;  /* 0x00011100ff0607ac */ /* 0x000e620008000a00 */
[----:B------:R-:W-:Y:S07]  /*5540*/  @UP0 UIMAD UR4, UR36, UR44, URZ ;  /* 0x0000002c240402a4 */ /* 0x000fee000f8e02ff */
[----:B------:R-:W-:Y:S01]  /*5550*/  @!P3 PRMT R171, R0, 0x7610, R171 ;  /* 0x0000761000abb816 */ /* 0x000fe200000000ab */
[----:B-1----:R-:W-:Y:S03]  /*5560*/  @UP0 UIMAD.WIDE UR6, UR4, 0x4, UR6 ;  /* 0x00000004040608a5 */ /* 0x002fe6000f8e0206 */
[----:B------:R-:W1:Y:S03]  /*5570*/  @!UP0 LDCU UR4, c[0x0][0x880] ;  /* 0x00011000ff0487ac */ /* 0x000e660008000800 */
[----:B------:R-:W-:Y:S01]  /*5580*/  IMAD.U32 R2, RZ, RZ, UR6 ;  /* 0x00000006ff027e24 */ /* 0x000fe2000f8e00ff */
[----:B------:R-:W-:Y:S05]  /*5590*/  MOV R3, UR7 ;  /* 0x0000000700037c02 */ /* 0x000fea0008000f00 */
[----:B-----5:R2:W5:Y:S02]  /*55a0*/  @P3 LDG.E R81, desc[UR46][R2.64] ;  /* 0x0000002e02513981 */ /* 0x020564000c1e1900 */
[----:B-12---:R-:W-:Y:S02]  /*55b0*/  @!P3 IMAD.U32 R81, RZ, RZ, UR4 ;  /* 0x00000004ff51be24 */ /* 0x006fe4000f8e00ff */
.L_x_89:
[----:B------:R-:W-:Y:S05]  /*55c0*/  @!P4 BRA `(.L_x_90) ;  /* 0x000000000020c947 */ /* 0x000fea0003800000 */
[----:B------:R-:W-:Y:S04]  /*55d0*/  ISETP.NE.U32.AND P3, PT, R164, RZ, PT ;  /* 0x000000ffa400720c */ /* 0x000fe80003f65070 */
[----:B------:R-:W-:Y:S11]  /*55e0*/  ISETP.NE.AND.EX P3, PT, R165, RZ, PT, P3 ;  /* 0x000000ffa500720c */ /* 0x000ff60003f65330 */
[----:B------:R-:W-:Y:S02]  /*55f0*/  @!UPT UIADD3 URZ, UPT, UPT, URZ, URZ, URZ ;  /* 0x000000fffffff290 */ /* 0x000fe4000fffe0ff */
[----:B------:R-:W1:Y:S01]  /*5600*/  @P3 LDC.64 R2, c[0x0][0x8a8] ;  /* 0x00022a00ff023b82 */ /* 0x000e620000000a00 */
[----:B------:R-:W-:Y:S04]  /*5610*/  @P3 IMAD R0, R166, UR36, RZ ;  /* 0x00000024a6003c24 */ /* 0x000fe8000f8e02ff */
[----:B-1----:R-:W-:Y:S05]  /*5620*/  @P3 IMAD.WIDE R2, R0, 0x4, R2 ;  /* 0x0000000400023825 */ /* 0x002fea00078e0202 */
[----:B-----5:R1:W5:Y:S02]  /*5630*/  @P3 LDG.E R78, desc[UR46][R2.64] ;  /* 0x0000002e024e3981 */ /* 0x020364000c1e1900 */
[----:B-1----:R-:W2:Y:S02]  /*5640*/  @!P3 LDC R78, c[0x0][0x8a0] ;  /* 0x00022800ff4ebb82 */ /* 0x002ea40000000800 */
.L_x_90:
[----:B-----5:R-:W-:Y:S01]  /*5650*/  FSETP.NEU.AND P4, PT, R81, RZ, PT ;  /* 0x000000ff5100720b */ /* 0x020fe20003f8d000 */
[----:B------:R-:W-:Y:S01]  /*5660*/  BSSY B1, `(.L_x_91) ;  /* 0x0000047000017945 */ /* 0x000fe20003800000 */
[----:B------:R-:W-:Y:S01]  /*5670*/  SEL R5, RZ, 0xffffffff, P2 ;  /* 0xffffffffff057807 */ /* 0x000fe20001000000 */
[----:B------:R-:W-:Y:S01]  /*5680*/  IMAD.MOV.U32 R196, RZ, RZ, 0x1 ;  /* 0x00000001ffc47424 */ /* 0x000fe200078e00ff */
[----:B------:R-:W-:Y:S01]  /*5690*/  LOP3.LUT P3, RZ, R171, 0xff, RZ, 0xc0, !PT ;  /* 0x000000ffabff7812 */ /* 0x000fe2000786c0ff */
[C---:B------:R-:W-:Y:S01]  /*56a0*/  IMAD R80, R76.reuse, 0x100, R79 ;  /* 0x000001004c507824 */ /* 0x040fe200078e024f */
[----:B------:R-:W-:Y:S02]  /*56b0*/  @P1 SEL R0, RZ, 0xffffffff, P4 ;  /* 0xffffffffff001807 */ /* 0x000fe40002000000 */
[----:B------:R-:W-:Y:S02]  /*56c0*/  CS2R R162, SRZ ;  /* 0x0000000000a27805 */ /* 0x000fe4000001ff00 */
[----:B------:R-:W-:Y:S02]  /*56d0*/  LEA R3, R181, UR49, 0x3 ;  /* 0x00000031b5037c11 */ /* 0x000fe4000f8e18ff */
[----:B------:R-:W-:Y:S02]  /*56e0*/  CS2R R160, SRZ ;  /* 0x0000000000a07805 */ /* 0x000fe4000001ff00 */
[----:B------:R-:W-:Y:S02]  /*56f0*/  @P0 SEL R0, R5, R0, !P3 ;  /* 0x0000000005000207 */ /* 0x000fe40005800000 */
[----:B------:R-:W-:Y:S02]  /*5700*/  CS2R R158, SRZ ;  /* 0x00000000009e7805 */ /* 0x000fe4000001ff00 */
[----:B------:R-:W-:Y:S02]  /*5710*/  LEA R193, R76, UR49, 0x3 ;  /* 0x000000314cc17c11 */ /* 0x000fe4000f8e18ff */
[----:B------:R-:W-:Y:S02]  /*5720*/  CS2R R156, SRZ ;  /* 0x00000000009c7805 */ /* 0x000fe4000001ff00 */
[----:B------:R-:W-:Y:S02]  /*5730*/  @P1 LOP3.LUT R0, R0, 0x1, RZ, 0xc0, !PT ;  /* 0x0000000100001812 */ /* 0x000fe400078ec0ff */
[----:B------:R-:W-:Y:S02]  /*5740*/  CS2R R154, SRZ ;  /* 0x00000000009a7805 */ /* 0x000fe4000001ff00 */
[----:B------:R-:W-:Y:S02]  /*5750*/  SHF.L.U32 R2, R183, 0x1f, RZ ;  /* 0x0000001fb7027819 */ /* 0x000fe400000006ff */
[----:B------:R-:W-:Y:S02]  /*5760*/  CS2R R152, SRZ ;  /* 0x0000000000987805 */ /* 0x000fe4000001ff00 */
[----:B------:R-:W-:Y:S02]  /*5770*/  ISETP.NE.U32.OR P6, PT, R0, 0x1, !P1 ;  /* 0x000000010000780c */ /* 0x000fe40004fc5470 */
[----:B------:R-:W-:Y:S02]  /*5780*/  CS2R R150, SRZ ;  /* 0x0000000000967805 */ /* 0x000fe4000001ff00 */
[----:B------:R-:W-:Y:S02]  /*5790*/  PLOP3.LUT P2, PT, PT, PT, UP1, 0x80, 0x8 ;  /* 0x000000000008781c */ /* 0x000fe40003f4f018 */
[----:B------:R-:W-:Y:S02]  /*57a0*/  CS2R R148, SRZ ;  /* 0x0000000000947805 */ /* 0x000fe4000001ff00 */
[----:B------:R-:W-:Y:S02]  /*57b0*/  SEL R0, RZ, 0xffffffff, P4 ;  /* 0xffffffffff007807 */ /* 0x000fe40002000000 */
[----:B------:R-:W-:Y:S03]  /*57c0*/  P2R R198, PR, RZ, 0x40 ;  /* 0x00000040ffc67803 */ /* 0x000fe60000000000 */
[----:B------:R-:W-:Y:S04]  /*57d0*/  @P6 SHF.L.U32 R4, R180, 0x1f, RZ ;  /* 0x0000001fb4046819 */ /* 0x000fe800000006ff */
[----:B------:R-:W-:Y:S01]  /*57e0*/  @P2 SEL R0, R5, R0, !P3 ;  /* 0x0000000005002207 */ /* 0x000fe20005800000 */
[----:B------:R-:W1:Y:S03]  /*57f0*/  @P6 SYNCS.PHASECHK.TRANS64.TRYWAIT P1, [R3+URZ+0x70], R4 ;  /* 0x00007004030065a7 */ /* 0x000e6600080211ff */
[----:B------:R-:W-:Y:S04]  /*5800*/  LOP3.LUT R0, R0, 0x1, RZ, 0xc0, !PT ;  /* 0x0000000100007812 */ /* 0x000fe800078ec0ff */
[----:B------:R-:W-:Y:S04]  /*5810*/  ISETP.NE.U32.AND P5, PT, R0, 0x1, PT ;  /* 0x000000010000780c */ /* 0x000fe80003fa5070 */
[----:B------:R-:W-:Y:S01]  /*5820*/  P2R R197, PR, RZ, 0x20 ;  /* 0x00000020ffc57803 */ /* 0x000fe20000000000 */
[----:B------:R3:W4:Y:S01]  /*5830*/  SYNCS.PHASECHK.TRANS64.TRYWAIT P0, [R193+URZ+0xe0], R2 ;  /* 0x0000e002c10075a7 */ /* 0x00072200080011ff */
[----:B-1----:R-:W-:Y:S01]  /*5840*/  @P6 SEL R196, RZ, 0x1, !P1 ;  /* 0x00000001ffc46807 */ /* 0x002fe20004800000 */
[----:B---3--:R-:W-:Y:S06]  /*5850*/  @!P6 BRA `(.L_x_92) ;  /* 0x00000000009ce947 */ /* 0x008fec0003800000 */
[----:B------:R-:W-:Y:S01]  /*5860*/  @P5 IMAD R6, R181, 0x2000, R186 ;  /* 0x00002000b5065824 */ /* 0x000fe200078e02ba */
[----:B------:R-:W-:Y:S01]  /*5870*/  ISETP.NE.AND P1, PT, R196, RZ, PT ;  /* 0x000000ffc400720c */ /* 0x000fe20003f25270 */
[----:B------:R-:W-:Y:S01]  /*5880*/  BSSY B0, `(.L_x_93) ;  /* 0x0000010000007945 */ /* 0x000fe20003800000 */
[----:B------:R-:W-:Y:S01]  /*5890*/  CS2R R150, SRZ ;  /* 0x0000000000967805 */ /* 0x000fe2000001ff00 */
[--C-:B------:R-:W-:Y:S01]  /*58a0*/  @P5 IMAD R7, R187, -0x10, R6.reuse ;  /* 0xfffffff0bb075824 */ /* 0x100fe200078e0206 */
[----:B------:R-:W-:Y:S01]  /*58b0*/  CS2R R148, SRZ ;  /* 0x0000000000947805 */ /* 0x000fe2000001ff00 */
[----:B------:R-:W-:Y:S01]  /*58c0*/  @P5 IMAD R5, R185, -0x10, R6 ;  /* 0xfffffff0b9055824 */ /* 0x000fe200078e0206 */
[----:B------:R-:W-:Y:S01]  /*58d0*/  CS2R R158, SRZ ;  /* 0x00000000009e7805 */ /* 0x000fe2000001ff00 */
[----:B------:R-:W-:Y:S01]  /*58e0*/  @P5 IMAD R4, R184, 0x10, R7 ;  /* 0x00000010b8045824 */ /* 0x000fe200078e0207 */
[----:B------:R-:W-:Y:S02]  /*58f0*/  CS2R R156, SRZ ;  /* 0x00000000009c7805 */ /* 0x000fe4000001ff00 */
[----:B------:R-:W-:Y:S02]  /*5900*/  CS2R R154, SRZ ;  /* 0x00000000009a7805 */ /* 0x000fe4000001ff00 */
[----:B------:R-:W-:Y:S02]  /*5910*/  CS2R R152, SRZ ;  /* 0x0000000000987805 */ /* 0x000fe4000001ff00 */
[----:B------:R-:W-:Y:S02]  /*5920*/  CS2R R162, SRZ ;  /* 0x0000000000a27805 */ /* 0x000fe4000001ff00 */
[----:B------:R-:W-:Y:S01]  /*5930*/  CS2R R160, SRZ ;  /* 0x0000000000a07805 */ /* 0x000fe2000001ff00 */
[----:B------:R-:W-:Y:S06]  /*5940*/  @P1 BRA `(.L_x_94) ;  /* 0x00000000000c1947 */ /* 0x000fec0003800000 */
[----:B------:R-:W-:Y:S04]  /*5950*/  SHF.L.U32 R0, R180, 0x1f, RZ ;  /* 0x0000001fb4007819 */ /* 0x000fe800000006ff */
[----:B------:R-:W1:Y:S02]  /*5960*/  SYNCS.PHASECHK.TRANS64.TRYWAIT P1, [R3+URZ+0x70], R0 ;  /* 0x00007000030075a7 */ /* 0x000e6400080211ff */
[----:B-1----:R-:W-:Y:S05]  /*5970*/  @!P1 BRA `(.L_x_95) ;  /* 0x00000060007c9947 */ /* 0x002fea0003800000 */
.L_x_94:
[----:B------:R-:W-:Y:S05]  /*5980*/  BSYNC B0 ;  /* 0x0000000000007941 */ /* 0x000fea0003800000 */
.L_x_93:
[----:B------:R-:W-:Y:S01]  /*5990*/  ISETP.NE.AND P1, PT, R197, RZ, PT ;  /* 0x000000ffc500720c */ /* 0x000fe20003f25270 */
[----:B-1----:R-:W-:Y:S02]  /*59a0*/  VIADD R3, R3, 0x90 ;  /* 0x0000009003037836 */ /* 0x002fe40000000000 */
[----:B------:R-:W-:Y:S02]  /*59b0*/  IMAD.U32 R0, RZ, RZ, UR37 ;  /* 0x00000025ff007e24 */ /* 0x000fe4000f8e00ff */
[----:B------:R-:W-:Y:S03]  /*59c0*/  VIADD R181, R181, 0x1 ;  /* 0x00000001b5b57836 */ /* 0x000fe60000000000 */
[----:B------:R-:W-:Y:S05]  /*59d0*/  PRMT R0, R0, 0x654, R3 ;  /* 0x0000065400007816 */ /* 0x000fea0000000003 */
[----:B------:R1:W3:Y:S04]  /*59e0*/  @P1 LDS.128 R148, [R6] ;  /* 0x0000000006941984 */ /* 0x0002e80000000c00 */
[----:B------:R1:W1:Y:S04]  /*59f0*/  @P1 LDS.128 R156, [R5+0x20] ;  /* 0x00002000059c1984 */ /* 0x0002680000000c00 */
[----:B------:R1:W1:Y:S04]  /*5a00*/  @P1 LDS.128 R152, [R7+0x10] ;  /* 0x0000100007981984 */ /* 0x0002680000000c00 */
[----:B------:R1:W1:Y:S01]  /*5a10*/  @P1 LDS.128 R160, [R4+0x10] ;  /* 0x0000100004a01984 */ /* 0x0002620000000c00 */
[C---:B------:R-:W-:Y:S01]  /*5a20*/  ISETP.NE.AND P1, PT, R181.reuse, 0x4, PT ;  /* 0x00000004b500780c */ /* 0x040fe20003f25270 */
[----:B------:R-:W-:Y:S01]  /*5a30*/  @!PT LDS RZ, [RZ] ;  /* 0x00000000fffff984 */ /* 0x000fe20000000800 */
[----:B------:R-:W-:Y:S01]  /*5a40*/  @!PT LDS RZ, [RZ] ;  /* 0x00000000fffff984 */ /* 0x000fe20000000800 */
[----:B------:R-:W-:Y:S01]  /*5a50*/  @!PT LDS RZ, [RZ] ;  /* 0x00000000fffff984 */ /* 0x000fe20000000800 */
[----:B------:R-:W-:Y:S01]  /*5a60*/  @!PT LDS RZ, [RZ] ;  /* 0x00000000fffff984 */ /* 0x000fe20000000800 */
[----:B------:R5:W-:Y:S06]  /*5a70*/  MEMBAR.ALL.CTA ;  /* 0x0000000000007992 */ /* 0x000bec0000008000 */
[----:B-----5:R-:W5:Y:S01]  /*5a80*/  FENCE.VIEW.ASYNC.S ;  /* 0x00000000000073c6 */ /* 0x020f620000000000 */
[----:B------:R-:W-:Y:S02]  /*5a90*/  SEL R3, RZ, 0x1, P1 ;  /* 0x00000001ff037807 */ /* 0x000fe40000800000 */
[----:B------:R-:W-:Y:S02]  /*5aa0*/  SEL R181, R181, RZ, P1 ;  /* 0x000000ffb5b57207 */ /* 0x000fe40000800000 */
[----:B------:R-:W-:Y:S01]  /*5ab0*/  LOP3.LUT R180, R180, R3, RZ, 0x3c, !PT ;  /* 0x00000003b4b47212 */ /* 0x000fe200078e3cff */
[----:B-----5:R1:W-:Y:S06]  /*5ac0*/  SYNCS.ARRIVE.TRANS64.RED.A1T0 RZ, [R0+URZ], RZ ;  /* 0x000000ff00ff79a7 */ /* 0x0203ec00081004ff */
.L_x_92:
[----:B------:R-:W-:Y:S05]  /*5ad0*/  BSYNC B1 ;  /* 0x0000000000017941 */ /* 0x000fea0003800000 */
.L_x_91:
[----:B-1----:R-:W-:Y:S04]  /*5ae0*/  SHF.R.U32.HI R0, RZ, 0x15, R80 ;  /* 0x00000015ff007819 */ /* 0x002fe80000011650 */
[----:B------:R-:W-:Y:S01]  /*5af0*/  LOP3.LUT P1, RZ, R0, 0x3, R173, 0x48, !PT ;  /* 0x0000000300ff7812 */ /* 0x000fe200078248ad */
[----:B------:R-:W-:Y:S01]  /*5b00*/  @!UPT UIADD3 URZ, UPT, UPT, URZ, URZ, URZ ;  /* 0x000000fffffff290 */ /* 0x000fe2000fffe0ff */
[----:B----4-:R-:W-:Y:S11]  /*5b10*/  @P0 BRA `(.L_x_96) ;  /* 0x0000000000080947 */ /* 0x010ff60003800000 */
[----:B------:R-:W1:Y:S02]  /*5b20*/  SYNCS.PHASECHK.TRANS64.TRYWAIT P0, [R193+URZ+0xe0], R2 ;  /* 0x0000e002c10075a7 */ /* 0x000e6400080011ff */
[----:B-1----:R-:W-:Y:S05]  /*5b30*/  @!P0 BRA `(.L_x_97) ;  /* 0x0000006000208947 */ /* 0x002fea0003800000 */
.L_x_96:
[----:B------:R-:W-:Y:S04]  /*5b40*/  BSSY.RECONVERGENT B6, `(.L_x_98) ;  /* 0x0000012000067945 */ /* 0x000fe80003800200 */
[----:B------:R-:W-:Y:S05]  /*5b50*/  @!P1 BRA `(.L_x_99) ;  /* 0x0000000000409947 */ /* 0x000fea0003800000 */
[----:B------:R-:W4:Y:S01]  /*5b60*/  LDCU.64 UR8, c[0x4][0x78] ;  /* 0x01000f00ff0877ac */ /* 0x000f220008000a00 */
[----:B------:R-:W-:Y:S01]  /*5b70*/  MOV R3, 0x0 ;  /* 0x0000000000037802 */ /* 0x000fe20000000f00 */
[----:B------:R-:W-:Y:S02]  /*5b80*/  HFMA2 R12, -RZ, RZ, 0, 5.9604644775390625e-08 ;  /* 0x00000001ff0c7431 */ /* 0x000fe400000001ff */
[----:B------:R-:W-:Y:S02]  /*5b90*/  IMAD.MOV.U32 R8, RZ, RZ, 0x192 ;  /* 0x00000192ff087424 */ /* 0x000fe400078e00ff */
[----:B------:R-:W-:Y:S01]  /*5ba0*/  IMAD.MOV.U32 R13, RZ, RZ, RZ ;  /* 0x000000ffff0d7224 */ /* 0x000fe200078e00ff */
[----:B------:R-:W5:Y:S01]  /*5bb0*/  LDCU.64 UR6, c[0x4][0x80] ;  /* 0x01001000ff0677ac */ /* 0x000f620008000a00 */
[----:B-1----:R-:W1:Y:S01]  /*5bc0*/  LDC.64 R2, c[0x4][R3] ;  /* 0x0100000003027b82 */ /* 0x002e620000000a00 */
[----:B------:R-:W2:Y:S01]  /*5bd0*/  LDCU.64 UR4, c[0x4][0x18] ;  /* 0x01000300ff0477ac */ /* 0x000ea20008000a00 */
[----:B----4-:R-:W-:Y:S01]  /*5be0*/  MOV R5, UR9 ;  /* 0x0000000900057c02 */ /* 0x010fe20008000f00 */
[----:B------:R-:W-:Y:S01]  /*5bf0*/  IMAD.U32 R4, RZ, RZ, UR8 ;  /* 0x00000008ff047e24 */ /* 0x000fe2000f8e00ff */
[----:B-----5:R-:W-:Y:S01]  /*5c00*/  MOV R7, UR7 ;  /* 0x0000000700077c02 */ /* 0x020fe20008000f00 */
[----:B------:R-:W-:Y:S01]  /*5c10*/  IMAD.U32 R6, RZ, RZ, UR6 ;  /* 0x00000006ff067e24 */ /* 0x000fe2000f8e00ff */
[----:B--2---:R-:W-:Y:S01]  /*5c20*/  MOV R11, UR5 ;  /* 0x00000005000b7c02 */ /* 0x004fe20008000f00 */
[----:B------:R-:W-:Y:S02]  /*5c30*/  IMAD.U32 R10, RZ, RZ, UR4 ;  /* 0x00000004ff0a7e24 */ /* 0x000fe4000f8e00ff */
[----:B------:R-:W-:Y:S07]  /*5c40*/  LEPC R20, `(.L_x_99) ;  /* 0x000000001014794e */ /* 0x000fee0000000000 */
[----:B-1-3--:R-:W-:Y:S05]  /*5c50*/  CALL.ABS.NOINC R2 ;  /* 0x0000000002007343 */ /* 0x00afea0003c00000 */
.L_x_99:
[----:B------:R-:W-:Y:S05]  /*5c60*/  BSYNC.RECONVERGENT B6 ;  /* 0x0000000000067941 */ /* 0x000fea0003800200 */
.L_x_98:
[-C--:B---3--:R-:W-:Y:S01]  /*5c70*/  F2FP.F16.E4M3.UNPACK_B R83, R148.reuse ;  /* 0x00000094ff53723e */ /* 0x088fe200020006ff */
[----:B------:R-:W-:Y:S05]  /*5c80*/  WARPSYNC.ALL ;  /* 0x0000000000007948 */ /* 0x000fea0003800000 */
[----:B------:R-:W-:Y:S01]  /*5c90*/  R2UR UR4, R80 ;  /* 0x00000000500472ca */ /* 0x000fe200000e0000 */
[--C-:B------:R-:W-:Y:S01]  /*5ca0*/  HADD2.F32 R82, -RZ, R83.reuse.H0_H0 ;  /* 0x20000053ff527230 */ /* 0x100fe20000004100 */
[----:B------:R-:W-:Y:S01]  /*5cb0*/  F2FP.F16.E4M3.UNPACK_B R85, R148.H1 ;  /* 0x00000094ff55723e */ /* 0x000fe200030006ff */
[----:B------:R-:W-:Y:S01]  /*5cc0*/  HADD2.F32 R83, -RZ, R83.H1_H1 ;  /* 0x30000053ff537230 */ /* 0x000fe20000004100 */
[-C--:B------:R-:W-:Y:S01]  /*5cd0*/  F2FP.F16.E4M3.UNPACK_B R87, R149.reuse ;  /* 0x00000095ff57723e */ /* 0x080fe200020006ff */
[----:B------:R-:W-:Y:S01]  /*5ce0*/  BSSY.RECONVERGENT B0, `(.L_x_100) ;  /* 0x000011d000007945 */ /* 0x000fe20003800200 */
[----:B------:R-:W-:Y:S01]  /*5cf0*/  F2FP.F16.E4M3.UNPACK_B R89, R149.H1 ;  /* 0x00000095ff59723e */ /* 0x000fe200030006ff */
[----:B------:R-:W-:Y:S01]  /*5d00*/  HADD2.F32 R84, -RZ, R85.H0_H0 ;  /* 0x20000055ff547230 */ /* 0x000fe20000004100 */
[-C--:B------:R-:W-:Y:S01]  /*5d10*/  F2FP.F16.E4M3.UNPACK_B R91, R150.reuse ;  /* 0x00000096ff5b723e */ /* 0x080fe200020006ff */
[----:B------:R-:W-:Y:S01]  /*5d20*/  HADD2.F32 R88, -RZ, R87.H1_H1 ;  /* 0x30000057ff587230 */ /* 0x000fe20000004100 */
[----:B------:R-:W-:Y:S01]  /*5d30*/  F2FP.F16.E4M3.UNPACK_B R93, R150.H1 ;  /* 0x00000096ff5d723e */ /* 0x000fe200030006ff */
[----:B------:R-:W-:Y:S01]  /*5d40*/  HADD2.F32 R86, -RZ, R85.H1_H1 ;  /* 0x30000055ff567230 */ /* 0x000fe20000004100 */
[-C--:B------:R-:W-:Y:S01]  /*5d50*/  F2FP.F16.E4M3.UNPACK_B R95, R151.reuse ;  /* 0x00000097ff5f723e */ /* 0x080fe200020006ff */
[----:B------:R-:W2:Y:S01]  /*5d60*/  LDTM.x64 R4, tmem[UR4] ;  /* 0x00000004000479ee */ /* 0x000ea20008340000 */
[----:B------:R-:W-:Y:S01]  /*5d70*/  F2FP.F16.E4M3.UNPACK_B R97, R151.H1 ;  /* 0x00000097ff61723e */ /* 0x000fe200030006ff */
[----:B------:R-:W-:Y:S01]  /*5d80*/  HADD2.F32 R85, -RZ, R87.H0_H0 ;  /* 0x20000057ff557230 */ /* 0x000fe20000004100 */
[-C--:B------:R-:W-:Y:S01]  /*5d90*/  F2FP.F16.E4M3.UNPACK_B R99, R152.reuse ;  /* 0x00000098ff63723e */ /* 0x080fe200020006ff */
[----:B------:R-:W-:Y:S01]  /*5da0*/  HADD2.F32 R87, -RZ, R89.H0_H0 ;  /* 0x20000059ff577230 */ /* 0x000fe20000004100 */
[----:B------:R-:W-:Y:S01]  /*5db0*/  F2FP.F16.E4M3.UNPACK_B R101, R152.H1 ;  /* 0x00000098ff65723e */ /* 0x000fe200030006ff */
[----:B------:R-:W-:Y:S01]  /*5dc0*/  HADD2.F32 R92, -RZ, R91.H1_H1 ;  /* 0x3000005bff5c7230 */ /* 0x000fe20000004100 */
[----:B------:R-:W-:Y:S01]  /*5dd0*/  SHF.L.U32 R199, R176, 0x4, RZ ;  /* 0x00000004b0c77819 */ /* 0x000fe200000006ff */
[----:B------:R-:W-:Y:S01]  /*5de0*/  HADD2.F32 R96, -RZ, R95.H1_H1 ;  /* 0x3000005fff607230 */ /* 0x000fe20000004100 */
[----:B------:R-:W-:Y:S01]  /*5df0*/  SHF.L.U32 R207, R175, 0x4, RZ ;  /* 0x00000004afcf7819 */ /* 0x000fe200000006ff */
[----:B------:R-:W-:Y:S01]  /*5e00*/  HADD2.F32 R100, -RZ, R99.H1_H1 ;  /* 0x30000063ff647230 */ /* 0x000fe20000004100 */
[----:B------:R-:W-:Y:S01]  /*5e10*/  IADD3 R192, PT, PT, R186, R199, RZ ;  /* 0x000000c7bac07210 */ /* 0x000fe20007ffe0ff */
[----:B------:R-:W-:Y:S01]  /*5e20*/  HADD2.F32 R90, -RZ, R89.H1_H1 ;  /* 0x30000059ff5a7230 */ /* 0x000fe20000004100 */
[----:B------:R-:W-:Y:S01]  /*5e30*/  SHF.L.U32 R205, R184, 0x4, RZ ;  /* 0x00000004b8cd7819 */ /* 0x000fe200000006ff */
[----:B------:R-:W-:Y:S01]  /*5e40*/  HADD2.F32 R89, -RZ, R91.H0_H0 ;  /* 0x2000005bff597230 */ /* 0x000fe20000004100 */
[-C--:B------:R-:W-:Y:S01]  /*5e50*/  F2FP.F16.E4M3.UNPACK_B R103, R153.reuse ;  /* 0x00000099ff67723e */ /* 0x080fe200020006ff */
[--C-:B------:R-:W-:Y:S01]  /*5e60*/  HADD2.F32 R91, -RZ, R93.reuse.H0_H0 ;  /* 0x2000005dff5b7230 */ /* 0x100fe20000004100 */
[----:B------:R-:W-:Y:S01]  /*5e70*/  IADD3 R194, PT, PT, R205, R192, RZ ;  /* 0x000000c0cdc27210 */ /* 0x000fe20007ffe0ff */
[----:B------:R-:W-:Y:S01]  /*5e80*/  HADD2.F32 R94, -RZ, R93.H1_H1 ;  /* 0x3000005dff5e7230 */ /* 0x000fe20000004100 */
[----:B------:R-:W-:Y:S01]  /*5e90*/  F2FP.F16.E4M3.UNPACK_B R105, R153.H1 ;  /* 0x00000099ff69723e */ /* 0x000fe200030006ff */
[----:B------:R-:W-:Y:S01]  /*5ea0*/  HADD2.F32 R93, -RZ, R95.H0_H0 ;  /* 0x2000005fff5d7230 */ /* 0x000fe20000004100 */
[-C--:B------:R-:W-:Y:S01]  /*5eb0*/  F2FP.F16.E4M3.UNPACK_B R107, R154.reuse ;  /* 0x0000009aff6b723e */ /* 0x080fe200020006ff */
[----:B------:R-:W-:Y:S01]  /*5ec0*/  HADD2.F32 R104, -RZ, R103.H1_H1 ;  /* 0x30000067ff687230 */ /* 0x000fe20000004100 */
[----:B------:R-:W-:Y:S01]  /*5ed0*/  F2FP.F16.E4M3.UNPACK_B R109, R154.H1 ;  /* 0x0000009aff6d723e */ /* 0x000fe200030006ff */
[C---:B--2---:R-:W-:Y:S01]  /*5ee0*/  FMUL R0, R78.reuse, R4 ;  /* 0x000000044e007220 */ /* 0x044fe20000400000 */
[C---:B-1----:R-:W-:Y:S01]  /*5ef0*/  FMUL R2, R78.reuse, R5 ;  /* 0x000000054e027220 */ /* 0x042fe20000400000 */
[C---:B------:R-:W-:Y:S01]  /*5f00*/  FMUL R4, R78.reuse, R8 ;  /* 0x000000084e047220 */ /* 0x040fe20000400000 */
[C---:B------:R-:W-:Y:S01]  /*5f10*/  FMUL R5, R78.reuse, R9 ;  /* 0x000000094e057220 */ /* 0x040fe20000400000 */
[C---:B------:R-:W-:Y:S01]  /*5f20*/  FFMA R0, R81.reuse, R82, R0 ;  /* 0x0000005251007223 */ /* 0x040fe20000000000 */
[C---:B------:R-:W-:Y:S01]  /*5f30*/  FFMA R2, R81.reuse, R83, R2 ;  /* 0x0000005351027223 */ /* 0x040fe20000000002 */
[C---:B------:R-:W-:Y:S01]  /*5f40*/  FMUL R8, R78.reuse, R12 ;  /* 0x0000000c4e087220 */ /* 0x040fe20000400000 */
[C---:B------:R-:W-:Y:S01]  /*5f50*/  FMUL R9, R78.reuse, R13 ;  /* 0x0000000d4e097220 */ /* 0x040fe20000400000 */
[C---:B------:R-:W-:Y:S01]  /*5f60*/  FMUL R12, R78.reuse, R16 ;  /* 0x000000104e0c7220 */ /* 0x040fe20000400000 */
[C---:B------:R-:W-:Y:S01]  /*5f70*/  FMUL R13, R78.reuse, R17 ;  /* 0x000000114e0d7220 */ /* 0x040fe20000400000 */
[C---:B------:R-:W-:Y:S01]  /*5f80*/  FMUL R16, R78.reuse, R20 ;  /* 0x000000144e107220 */ /* 0x040fe20000400000 */
[C---:B------:R-:W-:Y:S01]  /*5f90*/  FMUL R17, R78.reuse, R21 ;  /* 0x000000154e117220 */ /* 0x040fe20000400000 */
[C---:B------:R-:W-:Y:S01]  /*5fa0*/  FMUL R20, R78.reuse, R24 ;  /* 0x000000184e147220 */ /* 0x040fe20000400000 */
[C---:B------:R-:W-:Y:S01]  /*5fb0*/  FMUL R21, R78.reuse, R25 ;  /* 0x000000194e157220 */ /* 0x040fe20000400000 */
[----:B------:R-:W-:Y:S02]  /*5fc0*/  HADD2.F32 R108, -RZ, R107.H1_H1 ;  /* 0x3000006bff6c7230 */ /* 0x000fe40000004100 */
[C---:B------:R-:W-:Y:S01]  /*5fd0*/  FMUL R24, R78.reuse, R28 ;  /* 0x0000001c4e187220 */ /* 0x040fe20000400000 */
[C---:B------:R-:W-:Y:S01]  /*5fe0*/  FMUL R25, R78.reuse, R29 ;  /* 0x0000001d4e197220 */ /* 0x040fe20000400000 */
[C---:B------:R-:W-:Y:S01]  /*5ff0*/  FMUL R28, R78.reuse, R32 ;  /* 0x000000204e1c7220 */ /* 0x040fe20000400000 */
[C---:B------:R-:W-:Y:S01]  /*6000*/  FMUL R29, R78.reuse, R33 ;  /* 0x000000214e1d7220 */ /* 0x040fe20000400000 */
[C---:B------:R-:W-:Y:S01]  /*6010*/  FMUL R32, R78.reuse, R36 ;  /* 0x000000244e207220 */ /* 0x040fe20000400000 */
[----:B------:R-:W-:Y:S01]  /*6020*/  F2FP.F16.E4M3.UNPACK_B R111, R155 ;  /* 0x0000009bff6f723e */ /* 0x000fe200020006ff */
[C---:B------:R-:W-:Y:S01]  /*6030*/  FMUL R33, R78.reuse, R37 ;  /* 0x000000254e217220 */ /* 0x040fe20000400000 */
[C---:B------:R-:W-:Y:S01]  /*6040*/  FMUL R36, R78.reuse, R40 ;  /* 0x000000284e247220 */ /* 0x040fe20000400000 */
[----:B------:R-:W-:Y:S01]  /*6050*/  F2FP.F16.E4M3.UNPACK_B R113, R155.H1 ;  /* 0x0000009bff71723e */ /* 0x000fe200030006ff */
[C---:B------:R-:W-:Y:S01]  /*6060*/  FMUL R37, R78.reuse, R41 ;  /* 0x000000294e257220 */ /* 0x040fe20000400000 */
[----:B------:R-:W-:Y:S02]  /*6070*/  HADD2.F32 R112, -RZ, R111.H1_H1 ;  /* 0x3000006fff707230 */ /* 0x000fe40000004100 */
        /* <DEDUP_REMOVED lines=26> */
[C---:B------:R-:W-:Y:S01]  /*6220*/  FFMA R3, R81.reuse, R84, R3 ;  /* 0x0000005451037223 */ /* 0x040fe20000000003 */
[C---:B------:R-:W-:Y:S01]  /*6230*/  FFMA R7, R81.reuse, R86, R7 ;  /* 0x0000005651077223 */ /* 0x040fe20000000007 */
[----:B------:R-:W-:Y:S01]  /*6240*/  F2FP.F16.E4M3.UNPACK_B R131, R160 ;  /* 0x000000a0ff83723e */ /* 0x000fe200020006ff */
[C---:B------:R-:W-:Y:S01]  /*6250*/  FFMA R4, R81.reuse, R85, R4 ;  /* 0x0000005551047223 */ /* 0x040fe20000000004 */
[C---:B------:R-:W-:Y:S01]  /*6260*/  FFMA R5, R81.reuse, R88, R5 ;  /* 0x0000005851057223 */ /* 0x040fe20000000005 */
[----:B------:R-:W-:Y:S01]  /*6270*/  F2FP.F16.E4M3.UNPACK_B R133, R160.H1 ;  /* 0x000000a0ff85723e */ /* 0x000fe200030006ff */
[----:B------:R-:W-:Y:S01]  /*6280*/  FFMA R6, R81, R87, R6 ;  /* 0x0000005751067223 */ /* 0x000fe20000000006 */
[----:B------:R-:W-:Y:S01]  /*6290*/  F2FP.SATFINITE.E4M3.F32.PACK_AB_MERGE_C R195, R7, R3, RZ ;  /* 0x0000000307c3723e */ /* 0x000fe200048070ff */
[----:B------:R-:W-:Y:S02]  /*62a0*/  HADD2.F32 R128, -RZ, R127.H1_H1 ;  /* 0x3000007fff807230 */ /* 0x000fe40000004100 */
[----:B------:R-:W-:Y:S01]  /*62b0*/  FMUL R11, R78, R11 ;  /* 0x0000000b4e0b7220 */ /* 0x000fe20000400000 */
[----:B------:R-:W-:Y:S01]  /*62c0*/  HADD2.F32 R132, -RZ, R131.H1_H1 ;  /* 0x30000083ff847230 */ /* 0x000fe20000004100 */
[----:B------:R-:W-:Y:S01]  /*62d0*/  F2FP.SATFINITE.E4M3.F32.PACK_AB_MERGE_C R200, R2, R0, R195 ;  /* 0x0000000002c8723e */ /* 0x000fe200048070c3 */
[----:B------:R-:W-:Y:S01]  /*62e0*/  FMUL R10, R78, R14 ;  /* 0x0000000e4e0a7220 */ /* 0x000fe20000400000 */
[----:B------:R-:W-:Y:S01]  /*62f0*/  IADD3 R195, PT, PT, R186, R207, RZ ;  /* 0x000000cfbac37210 */ /* 0x000fe20007ffe0ff */
[C---:B------:R-:W-:Y:S01]  /*6300*/  FFMA R11, R81.reuse, R90, R11 ;  /* 0x0000005a510b7223 */ /* 0x040fe2000000000b */
[C---:B------:R-:W-:Y:S01]  /*6310*/  FFMA R8, R81.reuse, R89, R8 ;  /* 0x0000005951087223 */ /* 0x040fe20000000008 */
[C---:B------:R-:W-:Y:S01]  /*6320*/  FFMA R9, R81.reuse, R92, R9 ;  /* 0x0000005c51097223 */ /* 0x040fe20000000009 */
[--C-:B------:R-:W-:Y:S02]  /*6330*/  HADD2.F32 R95, -RZ, R97.reuse.H0_H0 ;  /* 0x20000061ff5f7230 */ /* 0x100fe40000004100 */
[----:B------:R-:W-:Y:S01]  /*6340*/  FFMA R10, R81, R91, R10 ;  /* 0x0000005b510a7223 */ /* 0x000fe2000000000a */
[----:B------:R-:W-:Y:S01]  /*6350*/  F2FP.SATFINITE.E4M3.F32.PACK_AB_MERGE_C R201, R11, R6, RZ ;  /* 0x000000060bc9723e */ /* 0x000fe200048070ff */
[C---:B------:R-:W-:Y:S01]  /*6360*/  FMUL R15, R78.reuse, R15 ;  /* 0x0000000f4e0f7220 */ /* 0x040fe20000400000 */
[----:B------:R-:W-:Y:S02]  /*6370*/  HADD2.F32 R98, -RZ, R97.H1_H1 ;  /* 0x30000061ff627230 */ /* 0x000fe40000004100 */
[C---:B------:R-:W-:Y:S01]  /*6380*/  FMUL R14, R78.reuse, R18 ;  /* 0x000000124e0e7220 */ /* 0x040fe20000400000 */
[----:B------:R-:W-:Y:S01]  /*6390*/  F2FP.SATFINITE.E4M3.F32.PACK_AB_MERGE_C R201, R5, R4, R201 ;  /* 0x0000000405c9723e */ /* 0x000fe200048070c9 */
[----:B------:R-:W-:Y:S02]  /*63a0*/  HADD2.F32 R97, -RZ, R99.H0_H0 ;  /* 0x20000063ff617230 */ /* 0x000fe40000004100 */
[C---:B------:R-:W-:Y:S01]  /*63b0*/  FFMA R15, R81.reuse, R94, R15 ;  /* 0x0000005e510f7223 */ /* 0x040fe2000000000f */
[C---:B------:R-:W-:Y:S01]  /*63c0*/  FFMA R12, R81.reuse, R93, R12 ;  /* 0x0000005d510c7223 */ /* 0x040fe2000000000c */
[----:B------:R-:W-:Y:S01]  /*63d0*/  FFMA R13, R81, R96, R13 ;  /* 0x00000060510d7223 */ /* 0x000fe2000000000d */
[----:B------:R-:W-:Y:S01]  /*63e0*/  F2FP.F16.E4M3.UNPACK_B R135, R161 ;  /* 0x000000a1ff87723e */ /* 0x000fe200020006ff */
[--C-:B------:R-:W-:Y:S01]  /*63f0*/  HADD2.F32 R99, -RZ, R101.reuse.H0_H0 ;  /* 0x20000065ff637230 */ /* 0x100fe20000004100 */
[----:B------:R-:W-:Y:S01]  /*6400*/  F2FP.SATFINITE.E4M3.F32.PACK_AB_MERGE_C R202, R15, R10, RZ ;  /* 0x0000000a0fca723e */ /* 0x000fe200048070ff */
[----:B------:R-:W-:Y:S01]  /*6410*/  FFMA R14, R81, R95, R14 ;  /* 0x0000005f510e7223 */ /* 0x000fe2000000000e */
[C---:B------:R-:W-:Y:S01]  /*6420*/  FMUL R19, R78.reuse, R19 ;  /* 0x000000134e137220 */ /* 0x040fe20000400000 */
[----:B------:R-:W-:Y:S01]  /*6430*/  HADD2.F32 R102, -RZ, R101.H1_H1 ;  /* 0x30000065ff667230 */ /* 0x000fe20000004100 */
[----:B------:R-:W-:Y:S01]  /*6440*/  F2FP.SATFINITE.E4M3.F32.PACK_AB_MERGE_C R202, R9, R8, R202 ;  /* 0x0000000809ca723e */ /* 0x000fe200048070ca */
[----:B------:R-:W-:Y:S02]  /*6450*/  HADD2.F32 R101, -RZ, R103.H0_H0 ;  /* 0x20000067ff657230 */ /* 0x000fe40000004100 */
[C---:B------:R-:W-:Y:S01]  /*6460*/  FFMA R19, R81.reuse, R98, R19 ;  /* 0x0000006251137223 */ /* 0x040fe20000000013 */
[C---:B------:R-:W-:Y:S01]  /*6470*/  FFMA R16, R81.reuse, R97, R16 ;  /* 0x0000006151107223 */ /* 0x040fe20000000010 */
[----:B------:R-:W-:Y:S01]  /*6480*/  FFMA R17, R81, R100, R17 ;  /* 0x0000006451117223 */ /* 0x000fe20000000011 */
[----:B------:R-:W-:Y:S02]  /*6490*/  HADD2.F32 R136, -RZ, R135.H1_H1 ;  /* 0x30000087ff887230 */ /* 0x000fe40000004100 */
[C---:B------:R-:W-:Y:S01]  /*64a0*/  FMUL R18, R78.reuse, R22 ;  /* 0x000000164e127220 */ /* 0x040fe20000400000 */
[----:B------:R-:W-:Y:S01]  /*64b0*/  F2FP.F16.E4M3.UNPACK_B R137, R161.H1 ;  /* 0x000000a1ff89723e */ /* 0x000fe200030006ff */
[C---:B------:R-:W-:Y:S01]  /*64c0*/  FMUL R23, R78.reuse, R23 ;  /* 0x000000174e177220 */ /* 0x040fe20000400000 */
[--C-:B------:R-:W-:Y:S01]  /*64d0*/  HADD2.F32 R103, -RZ, R105.reuse.H0_H0 ;  /* 0x20000069ff677230 */ /* 0x100fe20000004100 */
[----:B------:R-:W-:Y:S01]  /*64e0*/  F2FP.SATFINITE.E4M3.F32.PACK_AB_MERGE_C R203, R19, R14, RZ ;  /* 0x0000000e13cb723e */ /* 0x000fe200048070ff */
[C---:B------:R-:W-:Y:S01]  /*64f0*/  FFMA R18, R81.reuse, R99, R18 ;  /* 0x0000006351127223 */ /* 0x040fe20000000012 */
[C---:B------:R-:W-:Y:S01]  /*6500*/  FFMA R23, R81.reuse, R102, R23 ;  /* 0x0000006651177223 */ /* 0x040fe20000000017 */
[----:B------:R-:W-:Y:S01]  /*6510*/  FFMA R20, R81, R101, R20 ;  /* 0x0000006551147223 */ /* 0x000fe20000000014 */
[----:B------:R-:W-:Y:S01]  /*6520*/  F2FP.F16.E4M3.UNPACK_B R139, R162 ;  /* 0x000000a2ff8b723e */ /* 0x000fe200020006ff */
[----:B------:R-:W-:Y:S01]  /*6530*/  HADD2.F32 R106, -RZ, R105.H1_H1 ;  /* 0x30000069ff6a7230 */ /* 0x000fe20000004100 */
[----:B------:R-:W-:Y:S01]  /*6540*/  F2FP.SATFINITE.E4M3.F32.PACK_AB_MERGE_C R203, R13, R12, R203 ;  /* 0x0000000c0dcb723e */ /* 0x000fe200048070cb */
[----:B------:R-:W-:Y:S01]  /*6550*/  FFMA R21, R81, R104, R21 ;  /* 0x0000006851157223 */ /* 0x000fe20000000015 */
[----:B------:R-:W-:Y:S01]  /*6560*/  F2FP.SATFINITE.E4M3.F32.PACK_AB_MERGE_C R208, R23, R18, RZ ;  /* 0x0000001217d0723e */ /* 0x000fe200048070ff */
[----:B------:R-:W-:Y:S02]  /*6570*/  HADD2.F32 R105, -RZ, R107.H0_H0 ;  /* 0x2000006bff697230 */ /* 0x000fe40000004100 */
[C---:B------:R-:W-:Y:S01]  /*6580*/  FMUL R22, R78.reuse, R26 ;  /* 0x0000001a4e167220 */ /* 0x040fe20000400000 */
[----:B------:R1:W-:Y:S01]  /*6590*/  STS.128 [R172+UR49+0x8200], R200 ;  /* 0x008200c8ac007988 */ /* 0x0003e20008000c31 */
[----:B------:R-:W-:Y:S01]  /*65a0*/  F2FP.SATFINITE.E4M3.F32.PACK_AB_MERGE_C R208, R17, R16, R208 ;  /* 0x0000001011d0723e */ /* 0x000fe200048070d0 */
[----:B------:R-:W-:Y:S02]  /*65b0*/  HADD2.F32 R140, -RZ, R139.H1_H1 ;  /* 0x3000008bff8c7230 */ /* 0x000fe40000004100 */
[C---:B------:R-:W-:Y:S01]  /*65c0*/  FFMA R22, R81.reuse, R103, R22 ;  /* 0x0000006751167223 */ /* 0x040fe20000000016 */
[C---:B------:R-:W-:Y:S01]  /*65d0*/  FMUL R27, R78.reuse, R27 ;  /* 0x0000001b4e1b7220 */ /* 0x040fe20000400000 */
[--C-:B------:R-:W-:Y:S02]  /*65e0*/  HADD2.F32 R107, -RZ, R109.reuse.H0_H0 ;  /* 0x2000006dff6b7230 */ /* 0x100fe40000004100 */
[C---:B------:R-:W-:Y:S01]  /*65f0*/  FMUL R26, R78.reuse, R30 ;  /* 0x0000001e4e1a7220 */ /* 0x040fe20000400000 */
[----:B------:R-:W-:Y:S02]  /*6600*/  HADD2.F32 R110, -RZ, R109.H1_H1 ;  /* 0x3000006dff6e7230 */ /* 0x000fe40000004100 */
[C---:B------:R-:W-:Y:S01]  /*6610*/  FFMA R27, R81.reuse, R106, R27 ;  /* 0x0000006a511b7223 */ /* 0x040fe2000000001b */
[C---:B------:R-:W-:Y:S01]  /*6620*/  FFMA R24, R81.reuse, R105, R24 ;  /* 0x0000006951187223 */ /* 0x040fe20000000018 */
[----:B------:R-:W-:Y:S01]  /*6630*/  FFMA R25, R81, R108, R25 ;  /* 0x0000006c51197223 */ /* 0x000fe20000000019 */
[----:B------:R-:W-:Y:S01]  /*6640*/  F2FP.F16.E4M3.UNPACK_B R141, R162.H1 ;  /* 0x000000a2ff8d723e */ /* 0x000fe200030006ff */
[----:B------:R-:W-:Y:S01]  /*6650*/  HADD2.F32 R109, -RZ, R111.H0_H0 ;  /* 0x2000006fff6d7230 */ /* 0x000fe20000004100 */
[----:B------:R-:W-:Y:S01]  /*6660*/  F2FP.SATFINITE.E4M3.F32.PACK_AB_MERGE_C R209, R27, R22, RZ ;  /* 0x000000161bd1723e */ /* 0x000fe200048070ff */
[----:B------:R-:W-:Y:S01]  /*6670*/  FFMA R26, R81, R107, R26 ;  /* 0x0000006b511a7223 */ /* 0x000fe2000000001a */
[C---:B------:R-:W-:Y:S01]  /*6680*/  FMUL R31, R78.reuse, R31 ;  /* 0x0000001f4e1f7220 */ /* 0x040fe20000400000 */
[--C-:B------:R-:W-:Y:S01]  /*6690*/  HADD2.F32 R111, -RZ, R113.reuse.H0_H0 ;  /* 0x20000071ff6f7230 */ /* 0x100fe20000004100 */
[----:B------:R-:W-:Y:S01]  /*66a0*/  F2FP.SATFINITE.E4M3.F32.PACK_AB_MERGE_C R209, R21, R20, R209 ;  /* 0x0000001415d1723e */ /* 0x000fe200048070d1 */
[----:B------:R-:W-:Y:S02]  /*66b0*/  HADD2.F32 R114, -RZ, R113.H1_H1 ;  /* 0x30000071ff727230 */ /* 0x000fe40000004100 */
[C---:B------:R-:W-:Y:S01]  /*66c0*/  FFMA R31, R81.reuse, R110, R31 ;  /* 0x0000006e511f7223 */ /* 0x040fe2000000001f */
[C---:B------:R-:W-:Y:S01]  /*66d0*/  FFMA R28, R81.reuse, R109, R28 ;  /* 0x0000006d511c7223 */ /* 0x040fe2000000001c */
[----:B------:R-:W-:Y:S01]  /*66e0*/  FFMA R29, R81, R112, R29 ;  /* 0x00000070511d7223 */ /* 0x000fe2000000001d */
[----:B------:R-:W-:Y:S02]  /*66f0*/  HADD2.F32 R113, -RZ, R115.H0_H0 ;  /* 0x20000073ff717230 */ /* 0x000fe40000004100 */
[C---:B------:R-:W-:Y:S01]  /*6700*/  FMUL R30, R78.reuse, R34 ;  /* 0x000000224e1e7220 */ /* 0x040fe20000400000 */
[----:B------:R-:W-:Y:S01]  /*6710*/  F2FP.F16.E4M3.UNPACK_B R143, R163 ;  /* 0x000000a3ff8f723e */ /* 0x000fe200020006ff */
[C---:B------:R-:W-:Y:S01]  /*6720*/  FMUL R35, R78.reuse, R35 ;  /* 0x000000234e237220 */ /* 0x040fe20000400000 */
[----:B------:R-:W-:Y:S01]  /*6730*/  HADD2.F32 R115, -RZ, R117.H0_H0 ;  /* 0x20000075ff737230 */ /* 0x000fe20000004100 */
[----:B------:R-:W-:Y:S01]  /*6740*/  F2FP.SATFINITE.E4M3.F32.PACK_AB_MERGE_C R210, R31, R26, RZ ;  /* 0x0000001a1fd2723e */ /* 0x000fe200048070ff */
[C---:B------:R-:W-:Y:S01]  /*6750*/  FFMA R30, R81.reuse, R111, R30 ;  /* 0x0000006f511e7223 */ /* 0x040fe2000000001e */
[C---:B------:R-:W-:Y:S01]  /*6760*/  FFMA R35, R81.reuse, R114, R35 ;  /* 0x0000007251237223 */ /* 0x040fe20000000023 */
[C---:B------:R-:W-:Y:S01]  /*6770*/  FFMA R32, R81.reuse, R113, R32 ;  /* 0x0000007151207223 */ /* 0x040fe20000000020 */
[----:B------:R-:W-:Y:S01]  /*6780*/  F2FP.F16.E4M3.UNPACK_B R145, R163.H1 ;  /* 0x000000a3ff91723e */ /* 0x000fe200030006ff */
[----:B------:R-:W-:Y:S01]  /*6790*/  FFMA R33, R81, R116, R33 ;  /* 0x0000007451217223 */ /* 0x000fe20000000021 */
[----:B------:R-:W-:Y:S01]  /*67a0*/  F2FP.SATFINITE.E4M3.F32.PACK_AB_MERGE_C R210, R25, R24, R210 ;  /* 0x0000001819d2723e */ /* 0x000fe200048070d2 */
[----:B------:R-:W-:Y:S01]  /*67b0*/  HADD2.F32 R144, -RZ, R143.H1_H1 ;  /* 0x3000008fff907230 */ /* 0x000fe20000004100 */
[----:B------:R-:W-:Y:S01]  /*67c0*/  F2FP.SATFINITE.E4M3.F32.PACK_AB_MERGE_C R211, R35, R30, RZ ;  /* 0x0000001e23d3723e */ /* 0x000fe200048070ff */
[----:B------:R-:W-:Y:S02]  /*67d0*/  HADD2.F32 R118, -RZ, R117.H1_H1 ;  /* 0x30000075ff767230 */ /* 0x000fe40000004100 */
[C---:B------:R-:W-:Y:S01]  /*67e0*/  FMUL R34, R78.reuse, R38 ;  /* 0x000000264e227220 */ /* 0x040fe20000400000 */
[----:B------:R-:W-:Y:S01]  /*67f0*/  HADD2.F32 R117, -RZ, R119.H0_H0 ;  /* 0x20000077ff757230 */ /* 0x000fe20000004100 */
[----:B------:R-:W-:Y:S01]  /*6800*/  F2FP.SATFINITE.E4M3.F32.PACK_AB_MERGE_C R211, R29, R28, R211 ;  /* 0x0000001c1dd3723e */ /* 0x000fe200048070d3 */
[C---:B------:R-:W-:Y:S01]  /*6810*/  FMUL R39, R78.reuse, R39 ;  /* 0x000000274e277220 */ /* 0x040fe20000400000 */
[--C-:B------:R-:W-:Y:S02]  /*6820*/  HADD2.F32 R119, -RZ, R121.reuse.H0_H0 ;  /* 0x20000079ff777230 */ /* 0x100fe40000004100 */
[C---:B------:R-:W-:Y:S01]  /*6830*/  FFMA R34, R81.reuse, R115, R34 ;  /* 0x0000007351227223 */ /* 0x040fe20000000022 */
[----:B------:R-:W-:Y:S01]  /*6840*/  HADD2.F32 R122, -RZ, R121.H1_H1 ;  /* 0x30000079ff7a7230 */ /* 0x000fe20000004100 */
[----:B------:R1:W-:Y:S01]  /*6850*/  STS.128 [R192+0x8010], R208 ;  /* 0x008010d0c0007388 */ /* 0x0003e20000000c00 */
[----:B------:R-:W-:Y:S02]  /*6860*/  HADD2.F32 R121, -RZ, R123.H0_H0 ;  /* 0x2000007bff797230 */ /* 0x000fe40000004100 */
[C---:B------:R-:W-:Y:S01]  /*6870*/  FFMA R39, R81.reuse, R118, R39 ;  /* 0x0000007651277223 */ /* 0x040fe20000000027 */
[C---:B------:R-:W-:Y:S01]  /*6880*/  FFMA R36, R81.reuse, R117, R36 ;  /* 0x0000007551247223 */ /* 0x040fe20000000024 */
[----:B------:R-:W-:Y:S01]  /*6890*/  FFMA R37, R81, R120, R37 ;  /* 0x0000007851257223 */ /* 0x000fe20000000025 */
[C---:B------:R-:W-:Y:S01]  /*68a0*/  FMUL R38, R78.reuse, R42 ;  /* 0x0000002a4e267220 */ /* 0x040fe20000400000 */
[----:B------:R-:W-:Y:S01]  /*68b0*/  ISETP.NE.AND P0, PT, R189, RZ, PT ;  /* 0x000000ffbd00720c */ /* 0x000fe20003f05270 */
[C---:B------:R-:W-:Y:S01]  /*68c0*/  FMUL R43, R78.reuse, R43 ;  /* 0x0000002b4e2b7220 */ /* 0x040fe20000400000 */
[--C-:B------:R-:W-:Y:S01]  /*68d0*/  HADD2.F32 R123, -RZ, R125.reuse.H0_H0 ;  /* 0x2000007dff7b7230 */ /* 0x100fe20000004100 */
[----:B------:R-:W-:Y:S01]  /*68e0*/  F2FP.SATFINITE.E4M3.F32.PACK_AB_MERGE_C R212, R39, R34, RZ ;  /* 0x0000002227d4723e */ /* 0x000fe200048070ff */
[C---:B------:R-:W-:Y:S01]  /*68f0*/  FFMA R38, R81.reuse, R119, R38 ;  /* 0x0000007751267223 */ /* 0x040fe20000000026 */
[C---:B------:R-:W-:Y:S01]  /*6900*/  FFMA R43, R81.reuse, R122, R43 ;  /* 0x0000007a512b7223 */ /* 0x040fe2000000002b */
[----:B------:R-:W-:Y:S01]  /*6910*/  FFMA R40, R81, R121, R40 ;  /* 0x0000007951287223 */ /* 0x000fe20000000028 */
[----:B------:R-:W-:Y:S01]  /*6920*/  F2FP.SATFINITE.E4M3.F32.PACK_AB_MERGE_C R212, R33, R32, R212 ;  /* 0x0000002021d4723e */ /* 0x000fe200048070d4 */
[----:B------:R-:W-:Y:S01]  /*6930*/  FFMA R41, R81, R124, R41 ;  /* 0x0000007c51297223 */ /* 0x000fe20000000029 */
[----:B------:R-:W-:Y:S01]  /*6940*/  HADD2.F32 R126, -RZ, R125.H1_H1 ;  /* 0x3000007dff7e7230 */ /* 0x000fe20000004100 */
[----:B------:R-:W-:Y:S01]  /*6950*/  F2FP.SATFINITE.E4M3.F32.PACK_AB_MERGE_C R213, R43, R38, RZ ;  /* 0x000000262bd5723e */ /* 0x000fe200048070ff */
[----:B------:R-:W-:Y:S02]  /*6960*/  HADD2.F32 R125, -RZ, R127.H0_H0 ;  /* 0x2000007fff7d7230 */ /* 0x000fe40000004100 */
[C---:B------:R-:W-:Y:S01]  /*6970*/  FMUL R42, R78.reuse, R46 ;  /* 0x0000002e4e2a7220 */ /* 0x040fe20000400000 */
[----:B------:R-:W-:Y:S01]  /*6980*/  FMUL R47, R78, R47 ;  /* 0x0000002f4e2f7220 */ /* 0x000fe20000400000 */
[--C-:B------:R-:W-:Y:S01]  /*6990*/  HADD2.F32 R127, -RZ, R129.reuse.H0_H0 ;  /* 0x20000081ff7f7230 */ /* 0x100fe20000004100 */
[----:B------:R-:W-:Y:S01]  /*69a0*/  F2FP.SATFINITE.E4M3.F32.PACK_AB_MERGE_C R213, R37, R36, R213 ;  /* 0x0000002425d5723e */ /* 0x000fe200048070d5 */
[C---:B------:R-:W-:Y:S01]  /*69b0*/  FFMA R42, R81.reuse, R123, R42 ;  /* 0x0000007b512a7223 */ /* 0x040fe2000000002a */
[C---:B------:R-:W-:Y:S01]  /*69c0*/  FFMA R47, R81.reuse, R126, R47 ;  /* 0x0000007e512f7223 */ /* 0x040fe2000000002f */
[C---:B------:R-:W-:Y:S01]  /*69d0*/  FFMA R44, R81.reuse, R125, R44 ;  /* 0x0000007d512c7223 */ /* 0x040fe2000000002c */
[----:B------:R-:W-:Y:S01]  /*69e0*/  ISETP.NE.AND P6, PT, R198, RZ, PT ;  /* 0x000000ffc600720c */ /* 0x000fe20003fc5270 */
[----:B------:R-:W-:Y:S01]  /*69f0*/  FFMA R45, R81, R128, R45 ;  /* 0x00000080512d7223 */ /* 0x000fe2000000002d */
[----:B------:R-:W-:Y:S01]  /*6a00*/  HADD2.F32 R130, -RZ, R129.H1_H1 ;  /* 0x30000081ff827230 */ /* 0x000fe20000004100 */
[----:B------:R-:W-:Y:S01]  /*6a10*/  F2FP.SATFINITE.E4M3.F32.PACK_AB_MERGE_C R214, R47, R42, RZ ;  /* 0x0000002a2fd6723e */ /* 0x000fe200048070ff */
[----:B------:R-:W-:Y:S02]  /*6a20*/  HADD2.F32 R129, -RZ, R131.H0_H0 ;  /* 0x20000083ff817230 */ /* 0x000fe40000004100 */
[C---:B------:R-:W-:Y:S01]  /*6a30*/  FMUL R46, R78.reuse, R50 ;  /* 0x000000324e2e7220 */ /* 0x040fe20000400000 */
[C---:B------:R-:W-:Y:S01]  /*6a40*/  FMUL R51, R78.reuse, R51 ;  /* 0x000000334e337220 */ /* 0x040fe20000400000 */
[--C-:B------:R-:W-:Y:S02]  /*6a50*/  HADD2.F32 R131, -RZ, R133.reuse.H0_H0 ;  /* 0x20000085ff837230 */ /* 0x100fe40000004100 */
[C---:B------:R-:W-:Y:S01]  /*6a60*/  FMUL R50, R78.reuse, R54 ;  /* 0x000000364e327220 */ /* 0x040fe20000400000 */
[C---:B------:R-:W-:Y:S01]  /*6a70*/  FFMA R46, R81.reuse, R127, R46 ;  /* 0x0000007f512e7223 */ /* 0x040fe2000000002e */
[----:B------:R-:W-:Y:S02]  /*6a80*/  HADD2.F32 R134, -RZ, R133.H1_H1 ;  /* 0x30000085ff867230 */ /* 0x000fe40000004100 */
[C---:B------:R-:W-:Y:S01]  /*6a90*/  FFMA R51, R81.reuse, R130, R51 ;  /* 0x0000008251337223 */ /* 0x040fe20000000033 */
[----:B------:R-:W-:Y:S02]  /*6aa0*/  HADD2.F32 R133, -RZ, R135.H0_H0 ;  /* 0x20000087ff857230 */ /* 0x000fe40000004100 */
[C---:B------:R-:W-:Y:S01]  /*6ab0*/  FMUL R55, R78.reuse, R55 ;  /* 0x000000374e377220 */ /* 0x040fe20000400000 */
[C---:B------:R-:W-:Y:S01]  /*6ac0*/  FFMA R48, R81.reuse, R129, R48 ;  /* 0x0000008151307223 */ /* 0x040fe20000000030 */
[C---:B------:R-:W-:Y:S01]  /*6ad0*/  FFMA R49, R81.reuse, R132, R49 ;  /* 0x0000008451317223 */ /* 0x040fe20000000031 */
[--C-:B------:R-:W-:Y:S02]  /*6ae0*/  HADD2.F32 R135, -RZ, R137.reuse.H0_H0 ;  /* 0x20000089ff877230 */ /* 0x100fe40000004100 */
[C---:B------:R-:W-:Y:S01]  /*6af0*/  FFMA R50, R81.reuse, R131, R50 ;  /* 0x0000008351327223 */ /* 0x040fe20000000032 */
[----:B------:R-:W-:Y:S02]  /*6b00*/  HADD2.F32 R138, -RZ, R137.H1_H1 ;  /* 0x30000089ff8a7230 */ /* 0x000fe40000004100 */
[C---:B------:R-:W-:Y:S01]  /*6b10*/  FMUL R54, R78.reuse, R58 ;  /* 0x0000003a4e367220 */ /* 0x040fe20000400000 */
[----:B------:R-:W-:Y:S02]  /*6b20*/  HADD2.F32 R137, -RZ, R139.H0_H0 ;  /* 0x2000008bff897230 */ /* 0x000fe40000004100 */
[C---:B------:R-:W-:Y:S01]  /*6b30*/  FFMA R55, R81.reuse, R134, R55 ;  /* 0x0000008651377223 */ /* 0x040fe20000000037 */
        /* <DEDUP_REMOVED lines=16> */
[----:B------:R-:W-:Y:S01]  /*6c40*/  FFMA R63, R81, R142, R63 ;  /* 0x0000008e513f7223 */ /* 0x000fe2000000003f */
[----:B------:R-:W-:Y:S01]  /*6c50*/  FMUL R67, R78, R67 ;  /* 0x000000434e437220 */ /* 0x000fe20000400000 */
[----:B------:R-:W-:Y:S01]  /*6c60*/  F2FP.SATFINITE.E4M3.F32.PACK_AB_MERGE_C R215, R51, R46, RZ ;  /* 0x0000002e33d7723e */ /* 0x000fe200048070ff */
[C---:B------:R-:W-:Y:S01]  /*6c70*/  FFMA R60, R81.reuse, R141, R60 ;  /* 0x0000008d513c7223 */ /* 0x040fe2000000003c */
[C---:B------:R-:W-:Y:S01]  /*6c80*/  FFMA R61, R81.reuse, R144, R61 ;  /* 0x00000090513d7223 */ /* 0x040fe2000000003d */
[C---:B------:R-:W-:Y:S01]  /*6c90*/  FFMA R62, R81.reuse, R143, R62 ;  /* 0x0000008f513e7223 */ /* 0x040fe2000000003e */
[----:B------:R-:W-:Y:S01]  /*6ca0*/  FFMA R67, R81, R146, R67 ;  /* 0x0000009251437223 */ /* 0x000fe20000000043 */
[----:B------:R-:W-:Y:S02]  /*6cb0*/  F2FP.SATFINITE.E4M3.F32.PACK_AB_MERGE_C R214, R41, R40, R214 ;  /* 0x0000002829d6723e */ /* 0x000fe400048070d6 */
[----:B------:R-:W-:Y:S02]  /*6cc0*/  F2FP.SATFINITE.E4M3.F32.PACK_AB_MERGE_C R215, R45, R44, R215 ;  /* 0x0000002c2dd7723e */ /* 0x000fe400048070d7 */
[----:B------:R-:W-:Y:S02]  /*6cd0*/  F2FP.SATFINITE.E4M3.F32.PACK_AB_MERGE_C R216, R55, R50, RZ ;  /* 0x0000003237d8723e */ /* 0x000fe400048070ff */
[----:B------:R-:W-:Y:S01]  /*6ce0*/  F2FP.SATFINITE.E4M3.F32.PACK_AB_MERGE_C R217, R59, R54, RZ ;  /* 0x000000363bd9723e */ /* 0x000fe200048070ff */
[----:B------:R1:W-:Y:S01]  /*6cf0*/  STS.128 [R195+0x8020], R212 ;  /* 0x008020d4c3007388 */ /* 0x0003e20000000c00 */
[----:B------:R-:W-:Y:S02]  /*6d00*/  F2FP.SATFINITE.E4M3.F32.PACK_AB_MERGE_C R218, R63, R58, RZ ;  /* 0x0000003a3fda723e */ /* 0x000fe400048070ff */
[----:B------:R-:W-:Y:S02]  /*6d10*/  F2FP.SATFINITE.E4M3.F32.PACK_AB_MERGE_C R219, R67, R62, RZ ;  /* 0x0000003e43db723e */ /* 0x000fe400048070ff */
[----:B------:R-:W-:Y:S02]  /*6d20*/  F2FP.SATFINITE.E4M3.F32.PACK_AB_MERGE_C R216, R49, R48, R216 ;  /* 0x0000003031d8723e */ /* 0x000fe400048070d8 */
[----:B------:R-:W-:Y:S02]  /*6d30*/  F2FP.SATFINITE.E4M3.F32.PACK_AB_MERGE_C R217, R53, R52, R217 ;  /* 0x0000003435d9723e */ /* 0x000fe400048070d9 */
[----:B------:R-:W-:Y:S02]  /*6d40*/  F2FP.SATFINITE.E4M3.F32.PACK_AB_MERGE_C R218, R57, R56, R218 ;  /* 0x0000003839da723e */ /* 0x000fe400048070da */
[----:B------:R-:W-:Y:S02]  /*6d50*/  F2FP.SATFINITE.E4M3.F32.PACK_AB_MERGE_C R219, R61, R60, R219 ;  /* 0x0000003c3ddb723e */ /* 0x000fe400048070db */
[----:B------:R-:W-:Y:S02]  /*6d60*/  LEA R204, R181, UR49, 0x3 ;  /* 0x00000031b5cc7c11 */ /* 0x000fe4000f8e18ff */
[----:B------:R-:W-:Y:S01]  /*6d70*/  @P6 SHF.L.U32 R221, R180, 0x1f, RZ ;  /* 0x0000001fb4dd6819 */ /* 0x000fe200000006ff */
[----:B------:R1:W-:Y:S01]  /*6d80*/  STS.128 [R194+0x8010], R216 ;  /* 0x008010d8c2007388 */ /* 0x0003e20000000c00 */
[----:B------:R-:W-:Y:S01]  /*6d90*/  @!PT LDS RZ, [RZ] ;  /* 0x00000000fffff984 */ /* 0x000fe20000000800 */
[----:B------:R-:W-:Y:S01]  /*6da0*/  @!PT LDS RZ, [RZ] ;  /* 0x00000000fffff984 */ /* 0x000fe20000000800 */
[----:B------:R-:W-:Y:S01]  /*6db0*/  @!PT LDS RZ, [RZ] ;  /* 0x00000000fffff984 */ /* 0x000fe20000000800 */
[----:B------:R-:W-:Y:S01]  /*6dc0*/  @!PT LDS RZ, [RZ] ;  /* 0x00000000fffff984 */ /* 0x000fe20000000800 */
[----:B------:R2:W-:Y:S07]  /*6dd0*/  MEMBAR.ALL.CTA ;  /* 0x0000000000007992 */ /* 0x0005ee0000008000 */
[----:B--2---:R-:W2:Y:S02]  /*6de0*/  FENCE.VIEW.ASYNC.S ;  /* 0x00000000000073c6 */ /* 0x004ea40000000000 */
[----:B--2---:R-:W-:Y:S06]  /*6df0*/  BAR.SYNC.DEFER_BLOCKING 0x1, 0x80 ;  /* 0x0042000000007b1d */ /* 0x004fec0000010000 */
[----:B------:R-:W-:Y:S05]  /*6e00*/  @P0 BRA `(.L_x_101) ;  /* 0x0000000000280947 */ /* 0x000fea0003800000 */
[----:B------:R-:W-:Y:S02]  /*6e10*/  UIADD3 UR4, UPT, UPT, UR49, 0x8200, URZ ;  /* 0x0000820031047890 */ /* 0x000fe4000fffe0ff */
[----:B------:R-:W-:Y:S01]  /*6e20*/  UIADD3 UR6, UP0, UPT, UR52, 0x680, URZ ;  /* 0x0000068034067890 */ /* 0x000fe2000ff1e0ff */
[----:B------:R-:W-:Y:S03]  /*6e30*/  UMOV UR43, UR36 ;  /* 0x00000024002b7c82 */ /* 0x000fe60008000000 */
[----:B------:R-:W-:Y:S01]  /*6e40*/  MOV R188, UR4 ;  /* 0x0000000400bc7c02 */ /* 0x000fe20008000f00 */
[----:B------:R-:W-:Y:S03]  /*6e50*/  UIADD3.X UR7, UPT, UPT, URZ, UR53, URZ, UP0, !UPT ;  /* 0x00000035ff077290 */ /* 0x000fe600087fe4ff */
[----:B------:R-:W-:Y:S11]  /*6e60*/  R2UR UR40, R188 ;  /* 0x00000000bc2872ca */ /* 0x000ff600000e0000 */
[----:B------:R-:W-:Y:S02]  /*6e70*/  @!UPT UIADD3 URZ, UPT, UPT, URZ, URZ, URZ ;  /* 0x000000fffffff290 */ /* 0x000fe4000fffe0ff */
[----:B------:R2:W-:Y:S01]  /*6e80*/  UTMASTG.3D [UR40], [UR6] ;  /* 0x00000028060073b5 */ /* 0x0005e20008010000 */
[----:B------:R0:W-:Y:S01]  /*6e90*/  UTMACMDFLUSH ;  /* 0x00000000000079b7 */ /* 0x0001e20000000000 */
[----:B--2---:R-:W-:Y:S04]  /*6ea0*/  DEPBAR.LE SB0, 0x1 ;  /* 0x000080400000791a */ /* 0x004fe80000000000 */
.L_x_101:
[----:B------:R-:W-:Y:S05]  /*6eb0*/  BSYNC.RECONVERGENT B0 ;  /* 0x0000000000007941 */ /* 0x000fea0003800200 */
.L_x_100:
[----:B------:R-:W-:Y:S06]  /*6ec0*/  BAR.SYNC.DEFER_BLOCKING 0x1, 0x80 ;  /* 0x0042000000007b1d */ /* 0x000fec0000010000 */
[----:B------:R-:W2:Y:S01]  /*6ed0*/  @P6 SYNCS.PHASECHK.TRANS64.TRYWAIT P0, [R204+URZ+0x70], R221 ;  /* 0x000070ddcc0065a7 */ /* 0x000ea200080011ff */
[----:B------:R-:W-:Y:S01]  /*6ee0*/  BSSY B1, `(.L_x_102) ;  /* 0x0000023000017945 */ /* 0x000fe20003800000 */
[----:B--2---:R-:W-:Y:S03]  /*6ef0*/  @P6 SEL R196, RZ, 0x1, !P0 ;  /* 0x00000001ffc46807 */ /* 0x004fe60004000000 */
[----:B------:R-:W-:Y:S05]  /*6f00*/  @!P6 BRA `(.L_x_103) ;  /* 0x000000000080e947 */ /* 0x000fea0003800000 */
[----:B------:R-:W-:Y:S01]  /*6f10*/  ISETP.NE.AND P1, PT, R197, RZ, PT ;  /* 0x000000ffc500720c */ /* 0x000fe20003f25270 */
[----:B------:R-:W-:Y:S01]  /*6f20*/  BSSY B0, `(.L_x_104) ;  /* 0x000000a000007945 */ /* 0x000fe20003800000 */
[----:B------:R-:W-:Y:S11]  /*6f30*/  ISETP.NE.AND P0, PT, R196, RZ, PT ;  /* 0x000000ffc400720c */ /* 0x000ff60003f05270 */
[----:B------:R-:W-:Y:S04]  /*6f40*/  @P1 IMAD R0, R181, 0x2000, R186 ;  /* 0x00002000b5001824 */ /* 0x000fe800078e02ba */
[C---:B------:R-:W-:Y:S01]  /*6f50*/  @P1 IMAD.IADD R6, R0.reuse, 0x1, R199 ;  /* 0x0000000100061824 */ /* 0x040fe200078e02c7 */
[----:B------:R-:W-:Y:S03]  /*6f60*/  @P1 IADD3 R4, PT, PT, R0, R207, RZ ;  /* 0x000000cf00041210 */ /* 0x000fe60007ffe0ff */
[----:B------:R-:W-:Y:S01]  /*6f70*/  @P1 IMAD.IADD R2, R205, 0x1, R6 ;  /* 0x00000001cd021824 */ /* 0x000fe200078e0206 */
[----:B------:R-:W-:Y:S06]  /*6f80*/  @P0 BRA `(.L_x_105) ;  /* 0x00000000000c0947 */ /* 0x000fec0003800000 */
[----:B------:R-:W-:Y:S04]  /*6f90*/  SHF.L.U32 R3, R180, 0x1f, RZ ;  /* 0x0000001fb4037819 */ /* 0x000fe800000006ff */
[----:B------:R-:W2:Y:S02]  /*6fa0*/  SYNCS.PHASECHK.TRANS64.TRYWAIT P0, [R204+URZ+0x70], R3 ;  /* 0x00007003cc0075a7 */ /* 0x000ea400080011ff */
[----:B--2---:R-:W-:Y:S05]  /*6fb0*/  @!P0 BRA `(.L_x_106) ;  /* 0x0000004c00148947 */ /* 0x004fea0003800000 */
.L_x_105:
[----:B------:R-:W-:Y:S05]  /*6fc0*/  BSYNC B0 ;  /* 0x0000000000007941 */ /* 0x000fea0003800000 */
.L_x_104:
[----:B------:R-:W-:Y:S01]  /*6fd0*/  ISETP.NE.AND P0, PT, R197, RZ, PT ;  /* 0x000000ffc500720c */ /* 0x000fe20003f05270 */
[----:B--2---:R-:W-:Y:S02]  /*6fe0*/  VIADD R204, R204, 0x90 ;  /* 0x00000090cccc7836 */ /* 0x004fe40000000000 */
[----:B------:R-:W-:Y:S02]  /*6ff0*/  IMAD.U32 R3, RZ, RZ, UR37 ;  /* 0x00000025ff037e24 */ /* 0x000fe4000f8e00ff */
[----:B------:R-:W-:Y:S03]  /*7000*/  VIADD R181, R181, 0x1 ;  /* 0x00000001b5b57836 */ /* 0x000fe60000000000 */
[----:B------:R-:W-:Y:S05]  /*7010*/  PRMT R3, R3, 0x654, R204 ;  /* 0x0000065403037816 */ /* 0x000fea00000000cc */
[----:B------:R2:W3:Y:S04]  /*7020*/  @P0 LDS.128 R148, [R0] ;  /* 0x0000000000940984 */ /* 0x0004e80000000c00 */
[----:B------:R2:W4:Y:S04]  /*7030*/  @P0 LDS.128 R156, [R4+0x20] ;  /* 0x00002000049c0984 */ /* 0x0005280000000c00 */
        /* <DEDUP_REMOVED lines=9> */
[----:B------:R-:W-:Y:S01]  /*70d0*/  SEL R181, R181, RZ, P0 ;  /* 0x000000ffb5b57207 */ /* 0x000fe20000000000 */
[----:B-----5:R5:W-:Y:S02]  /*70e0*/  SYNCS.ARRIVE.TRANS64.RED.A1T0 RZ, [R3+URZ], RZ ;  /* 0x000000ff03ff79a7 */ /* 0x020be400081004ff */
[----:B-----5:R-:W-:Y:S04]  /*70f0*/  SEL R3, RZ, 0x1, P0 ;  /* 0x00000001ff037807 */ /* 0x020fe80000000000 */
[----:B--234-:R-:W-:Y:S02]  /*7100*/  LOP3.LUT R180, R180, R3, RZ, 0x3c, !PT ;  /* 0x00000003b4b47212 */ /* 0x01cfe400078e3cff */
.L_x_103:
[----:B------:R-:W-:Y:S05]  /*7110*/  BSYNC B1 ;  /* 0x0000000000017941 */ /* 0x000fea0003800000 */
.L_x_102:
[----:B------:R-:W-:Y:S01]  /*7120*/  VIADD R0, R80, 0x40 ;  /* 0x0000004050007836 */ /* 0x000fe20000000000 */
[----:B------:R-:W-:Y:S04]  /*7130*/  BSSY.RECONVERGENT B6, `(.L_x_107) ;  /* 0x0000015000067945 */ /* 0x000fe80003800200 */
[----:B------:R-:W-:Y:S04]  /*7140*/  SHF.R.U32.HI R0, RZ, 0x15, R0 ;  /* 0x00000015ff007819 */ /* 0x000fe80000011600 */
[----:B------:R-:W-:Y:S11]  /*7150*/  LOP3.LUT P0, RZ, R0, 0x3, R173, 0x48, !PT ;  /* 0x0000000300ff7812 */ /* 0x000ff600078048ad */
[----:B------:R-:W-:Y:S02]  /*7160*/  @!UPT UIADD3 URZ, UPT, UPT, URZ, URZ, URZ ;  /* 0x000000fffffff290 */ /* 0x000fe4000fffe0ff */
[----:B------:R-:W-:Y:S05]  /*7170*/  @!P0 BRA `(.L_x_108) ;  /* 0x0000000000408947 */ /* 0x000fea0003800000 */
[----:B------:R-:W2:Y:S01]  /*7180*/  LDCU.64 UR8, c[0x4][0x78] ;  /* 0x01000f00ff0877ac */ /* 0x000ea20008000a00 */
[----:B------:R-:W-:Y:S01]  /*7190*/  MOV R3, 0x0 ;  /* 0x0000000000037802 */ /* 0x000fe20000000f00 */
[----:B------:R-:W-:Y:S02]  /*71a0*/  HFMA2 R12, -RZ, RZ, 0, 5.9604644775390625e-08 ;  /* 0x00000001ff0c7431 */ /* 0x000fe400000001ff */
[----:B------:R-:W-:Y:S02]  /*71b0*/  IMAD.MOV.U32 R8, RZ, RZ, 0x192 ;  /* 0x00000192ff087424 */ /* 0x000fe400078e00ff */
[----:B------:R-:W-:Y:S01]  /*71c0*/  IMAD.MOV.U32 R13, RZ, RZ, RZ ;  /* 0x000000ffff0d7224 */ /* 0x000fe200078e00ff */
[----:B------:R-:W3:Y:S01]  /*71d0*/  LDCU.64 UR6, c[0x4][0x80] ;  /* 0x01001000ff0677ac */ /* 0x000ee20008000a00 */
[----:B------:R-:W4:Y:S01]  /*71e0*/  LDC.64 R2, c[0x4][R3] ;  /* 0x0100000003027b82 */ /* 0x000f220000000a00 */
[----:B------:R-:W5:Y:S01]  /*71f0*/  LDCU.64 UR4, c[0x4][0x18] ;  /* 0x01000300ff0477ac */ /* 0x000f620008000a00 */
[----:B--2---:R-:W-:Y:S01]  /*7200*/  MOV R5, UR9 ;  /* 0x0000000900057c02 */ /* 0x004fe20008000f00 */
[----:B------:R-:W-:Y:S01]  /*7210*/  IMAD.U32 R4, RZ, RZ, UR8 ;  /* 0x00000008ff047e24 */ /* 0x000fe2000f8e00ff */
[----:B---3--:R-:W-:Y:S01]  /*7220*/  MOV R7, UR7 ;  /* 0x0000000700077c02 */ /* 0x008fe20008000f00 */
[----:B------:R-:W-:Y:S01]  /*7230*/  IMAD.U32 R6, RZ, RZ, UR6 ;  /* 0x00000006ff067e24 */ /* 0x000fe2000f8e00ff */
[----:B-----5:R-:W-:Y:S01]  /*7240*/  MOV R11, UR5 ;  /* 0x00000005000b7c02 */ /* 0x020fe20008000f00 */
[----:B------:R-:W-:Y:S02]  /*7250*/  IMAD.U32 R10, RZ, RZ, UR4 ;  /* 0x00000004ff0a7e24 */ /* 0x000fe4000f8e00ff */
[----:B------:R-:W-:Y:S07]  /*7260*/  LEPC R20, `(.L_x_108) ;  /* 0x000000001014794e */ /* 0x000fee0000000000 */
[----:B-1--4-:R-:W-:Y:S05]  /*7270*/  CALL.ABS.NOINC R2 ;  /* 0x0000000002007343 */ /* 0x012fea0003c00000 */
.L_x_108:
[----:B------:R-:W-:Y:S05]  /*7280*/  BSYNC.RECONVERGENT B6 ;  /* 0x0000000000067941 */ /* 0x000fea0003800200 */
.L_x_107:
[----:B------:R-:W-:Y:S01]  /*7290*/  F2FP.F16.E4M3.UNPACK_B R4, R149 ;  /* 0x00000095ff04723e */ /* 0x000fe200020006ff */
[----:B------:R-:W-:Y:S05]  /*72a0*/  WARPSYNC.ALL ;  /* 0x0000000000007948 */ /* 0x000fea0003800000 */
[----:B------:R-:W-:Y:S01]  /*72b0*/  R2UR UR4, R80 ;  /* 0x00000000500472ca */ /* 0x000fe200000e0000 */
[--C-:B------:R-:W-:Y:S01]  /*72c0*/  HADD2.F32 R88, -RZ, R4.reuse.H0_H0 ;  /* 0x20000004ff587230 */ /* 0x100fe20000004100 */
[-C--:B------:R-:W-:Y:S01]  /*72d0*/  F2FP.F16.E4M3.UNPACK_B R0, R148.reuse ;  /* 0x00000094ff00723e */ /* 0x080fe200020006ff */
[----:B------:R-:W-:Y:S01]  /*72e0*/  HADD2.F32 R83, -RZ, R4.H1_H1 ;  /* 0x30000004ff537230 */ /* 0x000fe20000004100 */
[----:B------:R-:W-:Y:S01]  /*72f0*/  F2FP.F16.E4M3.UNPACK_B R4, R151 ;  /* 0x00000097ff04723e */ /* 0x000fe200020006ff */
[----:B------:R-:W-:Y:S01]  /*7300*/  BSSY.RECONVERGENT B0, `(.L_x_109) ;  /* 0x0000116000007945 */ /* 0x000fe20003800200 */
[----:B------:R-:W-:Y:S01]  /*7310*/  F2FP.F16.E4M3.UNPACK_B R3, R148.H1 ;  /* 0x00000094ff03723e */ /* 0x000fe200030006ff */
[--C-:B------:R-:W-:Y:S01]  /*7320*/  HADD2.F32 R2, -RZ, R0.reuse.H0_H0 ;  /* 0x20000000ff027230 */ /* 0x100fe20000004100 */
[----:B-1----:R-:W-:Y:S01]  /*7330*/  F2FP.F16.E4M3.UNPACK_B R135, R162 ;  /* 0x000000a2ff87723e */ /* 0x002fe200020006ff */
[----:B------:R-:W-:Y:S01]  /*7340*/  HADD2.F32 R82, -RZ, R0.H1_H1 ;  /* 0x30000000ff527230 */ /* 0x000fe20000004100 */
[----:B------:R-:W-:Y:S01]  /*7350*/  F2FP.F16.E4M3.UNPACK_B R0, R149.H1 ;  /* 0x00000095ff00723e */ /* 0x000fe200030006ff */
[--C-:B------:R-:W-:Y:S01]  /*7360*/  HADD2.F32 R84, -RZ, R3.reuse.H0_H0 ;  /* 0x20000003ff547230 */ /* 0x100fe20000004100 */
[----:B------:R-:W-:Y:S01]  /*7370*/  F2FP.F16.E4M3.UNPACK_B R125, R159.H1 ;  /* 0x0000009fff7d723e */ /* 0x000fe200030006ff */
[----:B------:R-:W-:Y:S01]  /*7380*/  HADD2.F32 R86, -RZ, R3.H1_H1 ;  /* 0x30000003ff567230 */ /* 0x000fe20000004100 */
[-C--:B------:R-:W-:Y:S01]  /*7390*/  F2FP.F16.E4M3.UNPACK_B R3, R150.reuse ;  /* 0x00000096ff03723e */ /* 0x080fe200020006ff */
[--C-:B------:R-:W-:Y:S01]  /*73a0*/  HADD2.F32 R90, -RZ, R0.reuse.H0_H0 ;  /* 0x20000000ff5a7230 */ /* 0x100fe20000004100 */
[----:B------:R-:W-:Y:S01]  /*73b0*/  ISETP.NE.AND P0, PT, R189, RZ, PT ;  /* 0x000000ffbd00720c */ /* 0x000fe20003f05270 */
[----:B------:R-:W-:Y:S01]  /*73c0*/  HADD2.F32 R85, -RZ, R0.H1_H1 ;  /* 0x30000000ff557230 */ /* 0x000fe20000004100 */
[----:B------:R-:W-:Y:S01]  /*73d0*/  F2FP.F16.E4M3.UNPACK_B R0, R150.H1 ;  /* 0x00000096ff00723e */ /* 0x000fe200030006ff */
[--C-:B------:R-:W-:Y:S01]  /*73e0*/  HADD2.F32 R92, -RZ, R3.reuse.H0_H0 ;  /* 0x20000003ff5c7230 */ /* 0x100fe20000004100 */
[----:B------:R-:W-:Y:S01]  /*73f0*/  ISETP.NE.AND P6, PT, R198, RZ, PT ;  /* 0x000000ffc600720c */ /* 0x000fe20003fc5270 */
[----:B------:R-:W-:Y:S01]  /*7400*/  HADD2.F32 R87, -RZ, R3.H1_H1 ;  /* 0x30000003ff577230 */ /* 0x000fe20000004100 */
[----:B------:R-:W-:Y:S01]  /*7410*/  F2FP.F16.E4M3.UNPACK_B R3, R151.H1 ;  /* 0x00000097ff03723e */ /* 0x000fe200030006ff */
[--C-:B------:R-:W-:Y:S02]  /*7420*/  HADD2.F32 R94, -RZ, R0.reuse.H0_H0 ;  /* 0x20000000ff5e7230 */ /* 0x100fe40000004100 */
[----:B------:R-:W-:Y:S01]  /*7430*/  HADD2.F32 R89, -RZ, R0.H1_H1 ;  /* 0x30000000ff597230 */ /* 0x000fe20000004100 */
[-C--:B------:R-:W-:Y:S01]  /*7440*/  F2FP.F16.E4M3.UNPACK_B R0, R152.reuse ;  /* 0x00000098ff00723e */ /* 0x080fe200020006ff */
[--C-:B------:R-:W-:Y:S02]  /*7450*/  HADD2.F32 R96, -RZ, R4.reuse.H0_H0 ;  /* 0x20000004ff607230 */ /* 0x100fe40000004100 */
[----:B------:R-:W-:Y:S01]  /*7460*/  HADD2.F32 R91, -RZ, R4.H1_H1 ;  /* 0x30000004ff5b7230 */ /* 0x000fe20000004100 */
[-C--:B------:R-:W-:Y:S01]  /*7470*/  F2FP.F16.E4M3.UNPACK_B R4, R153.reuse ;  /* 0x00000099ff04723e */ /* 0x080fe200020006ff */
[--C-:B------:R-:W-:Y:S02]  /*7480*/  HADD2.F32 R100, -RZ, R0.reuse.H0_H0 ;  /* 0x20000000ff647230 */ /* 0x100fe40000004100 */
[----:B------:R-:W-:Y:S01]  /*7490*/  HADD2.F32 R95, -RZ, R0.H1_H1 ;  /* 0x30000000ff5f7230 */ /* 0x000fe20000004100 */
[----:B------:R-:W-:Y:S01]  /*74a0*/  F2FP.F16.E4M3.UNPACK_B R0, R153.H1 ;  /* 0x00000099ff00723e */ /* 0x000fe200030006ff */
[--C-:B------:R-:W-:Y:S02]  /*74b0*/  HADD2.F32 R98, -RZ, R3.reuse.H0_H0 ;  /* 0x20000003ff627230 */ /* 0x100fe40000004100 */
[----:B------:R-:W-:Y:S01]  /*74c0*/  HADD2.F32 R93, -RZ, R3.H1_H1 ;  /* 0x30000003ff5d7230 */ /* 0x000fe20000004100 */
[----:B------:R-:W-:Y:S01]  /*74d0*/  F2FP.F16.E4M3.UNPACK_B R3, R152.H1 ;  /* 0x00000098ff03723e */ /* 0x000fe200030006ff */
[--C-:B------:R-:W-:Y:S02]  /*74e0*/  HADD2.F32 R106, -RZ, R0.reuse.H0_H0 ;  /* 0x20000000ff6a7230 */ /* 0x100fe40000004100 */
[----:B------:R-:W-:Y:S01]  /*74f0*/  HADD2.F32 R101, -RZ, R0.H1_H1 ;  /* 0x30000000ff657230 */ /* 0x000fe20000004100 */
[-C--:B------:R-:W-:Y:S01]  /*7500*/  F2FP.F16.E4M3.UNPACK_B R0, R154.reuse.H1 ;  /* 0x0000009aff00723e */ /* 0x080fe200030006ff */
[--C-:B------:R-:W-:Y:S02]  /*7510*/  HADD2.F32 R104, -RZ, R4.reuse.H0_H0 ;  /* 0x20000004ff687230 */ /* 0x100fe40000004100 */
[----:B------:R-:W-:Y:S01]  /*7520*/  HADD2.F32 R99, -RZ, R4.H1_H1 ;  /* 0x30000004ff637230 */ /* 0x000fe20000004100 */
[----:B------:R-:W-:Y:S01]  /*7530*/  F2FP.F16.E4M3.UNPACK_B R4, R155 ;  /* 0x0000009bff04723e */ /* 0x000fe200020006ff */
[--C-:B------:R-:W-:Y:S02]  /*7540*/  HADD2.F32 R102, -RZ, R3.reuse.H0_H0 ;  /* 0x20000003ff667230 */ /* 0x100fe40000004100 */
[----:B------:R-:W-:Y:S01]  /*7550*/  HADD2.F32 R97, -RZ, R3.H1_H1 ;  /* 0x30000003ff617230 */ /* 0x000fe20000004100 */
[----:B------:R-:W-:Y:S01]  /*7560*/  F2FP.F16.E4M3.UNPACK_B R3, R154 ;  /* 0x0000009aff03723e */ /* 0x000fe200020006ff */
[--C-:B------:R-:W-:Y:S02]  /*7570*/  HADD2.F32 R110, -RZ, R0.reuse.H0_H0 ;  /* 0x20000000ff6e7230 */ /* 0x100fe40000004100 */
[----:B------:R-:W-:Y:S01]  /*7580*/  HADD2.F32 R105, -RZ, R0.H1_H1 ;  /* 0x30000000ff697230 */ /* 0x000fe20000004100 */
[-C--:B------:R-:W-:Y:S01]  /*7590*/  F2FP.F16.E4M3.UNPACK_B R0, R156.reuse ;  /* 0x0000009cff00723e */ /* 0x080fe200020006ff */
[--C-:B------:R-:W-:Y:S02]  /*75a0*/  HADD2.F32 R112, -RZ, R4.reuse.H0_H0 ;  /* 0x20000004ff707230 */ /* 0x100fe40000004100 */
[----:B------:R-:W-:Y:S01]  /*75b0*/  HADD2.F32 R107, -RZ, R4.H1_H1 ;  /* 0x30000004ff6b7230 */ /* 0x000fe20000004100 */
[----:B------:R-:W-:Y:S01]  /*75c0*/  F2FP.F16.E4M3.UNPACK_B R4, R157 ;  /* 0x0000009dff04723e */ /* 0x000fe200020006ff */
[--C-:B------:R-:W-:Y:S02]  /*75d0*/  HADD2.F32 R108, -RZ, R3.reuse.H0_H0 ;  /* 0x20000003ff6c7230 */ /* 0x100fe40000004100 */
[----:B------:R-:W-:Y:S01]  /*75e0*/  HADD2.F32 R103, -RZ, R3.H1_H1 ;  /* 0x30000003ff677230 */ /* 0x000fe20000004100 */
[----:B------:R-:W-:Y:S01]  /*75f0*/  F2FP.F16.E4M3.UNPACK_B R3, R155.H1 ;  /* 0x0000009bff03723e */ /* 0x000fe200030006ff */
[--C-:B------:R-:W-:Y:S02]  /*7600*/  HADD2.F32 R116, -RZ, R0.reuse.H0_H0 ;  /* 0x20000000ff747230 */ /* 0x100fe40000004100 */
[----:B------:R-:W-:Y:S01]  /*7610*/  HADD2.F32 R111, -RZ, R0.H1_H1 ;  /* 0x30000000ff6f7230 */ /* 0x000fe20000004100 */
[----:B------:R-:W-:Y:S01]  /*7620*/  F2FP.F16.E4M3.UNPACK_B R0, R156.H1 ;  /* 0x0000009cff00723e */ /* 0x000fe200030006ff */
[--C-:B------:R-:W-:Y:S02]  /*7630*/  HADD2.F32 R120, -RZ, R4.reuse.H0_H0 ;  /* 0x20000004ff787230 */ /* 0x100fe40000004100 */
[----:B------:R-:W-:Y:S02]  /*7640*/  HADD2.F32 R115, -RZ, R4.H1_H1 ;  /* 0x30000004ff737230 */ /* 0x000fe40000004100 */
[--C-:B------:R-:W-:Y:S01]  /*7650*/  HADD2.F32 R114, -RZ, R3.reuse.H0_H0 ;  /* 0x20000003ff727230 */ /* 0x100fe20000004100 */
[----:B------:R-:W1:Y:S01]  /*7660*/  LDTM.x64 R4, tmem[UR4+0x40] ;  /* 0x00004004000479ee */ /* 0x000e620008340000 */
[----:B------:R-:W-:Y:S01]  /*7670*/  HADD2.F32 R109, -RZ, R3.H1_H1 ;  /* 0x30000003ff6d7230 */ /* 0x000fe20000004100 */
[----:B------:R-:W-:Y:S01]  /*7680*/  F2FP.F16.E4M3.UNPACK_B R3, R157.H1 ;  /* 0x0000009dff03723e */ /* 0x000fe200030006ff */
        /* <DEDUP_REMOVED lines=14> */
[----:B------:R-:W-:Y:S01]  /*7770*/  F2FP.F16.E4M3.UNPACK_B R0, R160.H1 ;  /* 0x000000a0ff00723e */ /* 0x000fe200030006ff */
[--C-:B------:R-:W-:Y:S02]  /*7780*/  HADD2.F32 R132, -RZ, R3.reuse.H0_H0 ;  /* 0x20000003ff847230 */ /* 0x100fe40000004100 */
[C---:B-1----:R-:W-:Y:S01]  /*7790*/  FMUL R7, R78.reuse, R7 ;  /* 0x000000074e077220 */ /* 0x042fe20000400000 */
        /* <DEDUP_REMOVED lines=10> */
[C---:B------:R-:W-:Y:S01]  /*7840*/  FMUL R0, R78.reuse, R4 ;  /* 0x000000044e007220 */ /* 0x040fe20000400000 */
[--C-:B------:R-:W-:Y:S01]  /*7850*/  HADD2.F32 R140, -RZ, R135.reuse.H0_H0 ;  /* 0x20000087ff8c7230 */ /* 0x100fe20000004100 */
[----:B------:R-:W-:Y:S01]  /*7860*/  F2FP.F16.E4M3.UNPACK_B R4, R163 ;  /* 0x000000a3ff04723e */ /* 0x000fe200020006ff */
[----:B------:R-:W-:Y:S02]  /*7870*/  HADD2.F32 R135, -RZ, R135.H1_H1 ;  /* 0x30000087ff877230 */ /* 0x000fe40000004100 */
[C---:B------:R-:W-:Y:S01]  /*7880*/  FFMA R0, R81.reuse, R2, R0 ;  /* 0x0000000251007223 */ /* 0x040fe20000000000 */
[C---:B------:R-:W-:Y:S01]  /*7890*/  FMUL R2, R78.reuse, R5 ;  /* 0x000000054e027220 */ /* 0x040fe20000400000 */
[--C-:B------:R-:W-:Y:S01]  /*78a0*/  HADD2.F32 R142, -RZ, R3.reuse.H0_H0 ;  /* 0x20000003ff8e7230 */ /* 0x100fe20000004100 */
[----:B------:R-:W-:Y:S01]  /*78b0*/  F2FP.F16.E4M3.UNPACK_B R5, R163.H1 ;  /* 0x000000a3ff05723e */ /* 0x000fe200030006ff */
[----:B------:R-:W-:Y:S02]  /*78c0*/  HADD2.F32 R137, -RZ, R3.H1_H1 ;  /* 0x30000003ff897230 */ /* 0x000fe40000004100 */
[C---:B------:R-:W-:Y:S01]  /*78d0*/  FFMA R2, R81.reuse, R82, R2 ;  /* 0x0000005251027223 */ /* 0x040fe20000000002 */
[--C-:B------:R-:W-:Y:S02]  /*78e0*/  HADD2.F32 R82, -RZ, R4.reuse.H0_H0 ;  /* 0x20000004ff527230 */ /* 0x100fe40000004100 */
[C---:B------:R-:W-:Y:S01]  /*78f0*/  FMUL R3, R78.reuse, R6 ;  /* 0x000000064e037220 */ /* 0x040fe20000400000 */
[----:B------:R-:W-:Y:S02]  /*7900*/  HADD2.F32 R139, -RZ, R4.H1_H1 ;  /* 0x30000004ff8b7230 */ /* 0x000fe40000004100 */
[C---:B------:R-:W-:Y:S01]  /*7910*/  FMUL R4, R78.reuse, R9 ;  /* 0x000000094e047220 */ /* 0x040fe20000400000 */
[--C-:B------:R-:W-:Y:S02]  /*7920*/  HADD2.F32 R141, -RZ, R5.reuse.H1_H1 ;  /* 0x30000005ff8d7230 */ /* 0x100fe40000004100 */
[C---:B------:R-:W-:Y:S01]  /*7930*/  FFMA R3, R81.reuse, R84, R3 ;  /* 0x0000005451037223 */ /* 0x040fe20000000003 */
[----:B------:R-:W-:Y:S01]  /*7940*/  FFMA R7, R81, R86, R7 ;  /* 0x0000005651077223 */ /* 0x000fe20000000007 */
[----:B------:R-:W-:Y:S02]  /*7950*/  HADD2.F32 R84, -RZ, R5.H0_H0 ;  /* 0x20000005ff547230 */ /* 0x000fe40000004100 */
[C---:B------:R-:W-:Y:S01]  /*7960*/  FMUL R5, R78.reuse, R10 ;  /* 0x0000000a4e057220 */ /* 0x040fe20000400000 */
[C---:B------:R-:W-:Y:S01]  /*7970*/  FMUL R6, R78.reuse, R11 ;  /* 0x0000000b4e067220 */ /* 0x040fe20000400000 */
[C---:B------:R-:W-:Y:S01]  /*7980*/  FMUL R11, R78.reuse, R16 ;  /* 0x000000104e0b7220 */ /* 0x040fe20000400000 */
[----:B------:R-:W-:Y:S01]  /*7990*/  F2FP.SATFINITE.E4M3.F32.PACK_AB_MERGE_C R143, R7, R3, RZ ;  /* 0x00000003078f723e */ /* 0x000fe200048070ff */
[C---:B------:R-:W-:Y:S01]  /*79a0*/  FMUL R3, R78.reuse, R8 ;  /* 0x000000084e037220 */ /* 0x040fe20000400000 */
[C---:B------:R-:W-:Y:S01]  /*79b0*/  FMUL R7, R78.reuse, R12 ;  /* 0x0000000c4e077220 */ /* 0x040fe20000400000 */
[C---:B------:R-:W-:Y:S01]  /*79c0*/  FMUL R8, R78.reuse, R13 ;  /* 0x0000000d4e087220 */ /* 0x040fe20000400000 */
[C---:B------:R-:W-:Y:S01]  /*79d0*/  FMUL R12, R78.reuse, R17 ;  /* 0x000000114e0c7220 */ /* 0x040fe20000400000 */
[C---:B------:R-:W-:Y:S01]  /*79e0*/  FFMA R3, R81.reuse, R88, R3 ;  /* 0x0000005851037223 */ /* 0x040fe20000000003 */
[C---:B------:R-:W-:Y:S01]  /*79f0*/  FFMA R4, R81.reuse, R83, R4 ;  /* 0x0000005351047223 */ /* 0x040fe20000000004 */
[C---:B------:R-:W-:Y:S01]  /*7a00*/  FFMA R5, R81.reuse, R90, R5 ;  /* 0x0000005a51057223 */ /* 0x040fe20000000005 */
[C---:B------:R-:W-:Y:S01]  /*7a10*/  FFMA R6, R81.reuse, R85, R6 ;  /* 0x0000005551067223 */ /* 0x040fe20000000006 */
[C---:B------:R-:W-:Y:S01]  /*7a20*/  FFMA R7, R81.reuse, R92, R7 ;  /* 0x0000005c51077223 */ /* 0x040fe20000000007 */
[C---:B------:R-:W-:Y:S01]  /*7a30*/  FFMA R8, R81.reuse, R87, R8 ;  /* 0x0000005751087223 */ /* 0x040fe20000000008 */
[C---:B------:R-:W-:Y:S01]  /*7a40*/  FMUL R16, R78.reuse, R21 ;  /* 0x000000154e107220 */ /* 0x040fe20000400000 */
[----:B------:R-:W-:Y:S01]  /*7a50*/  FMUL R9, R78, R14 ;  /* 0x0000000e4e097220 */ /* 0x000fe20000400000 */
[----:B------:R-:W-:Y:S01]  /*7a60*/  F2FP.SATFINITE.E4M3.F32.PACK_AB_MERGE_C R5, R6, R5, RZ ;  /* 0x000000050605723e */ /* 0x000fe200048070ff */
[C---:B------:R-:W-:Y:S01]  /*7a70*/  FMUL R10, R78.reuse, R15 ;  /* 0x0000000f4e0a7220 */ /* 0x040fe20000400000 */
[C---:B------:R-:W-:Y:S01]  /*7a80*/  FMUL R15, R78.reuse, R20 ;  /* 0x000000144e0f7220 */ /* 0x040fe20000400000 */
[C---:B------:R-:W-:Y:S01]  /*7a90*/  FFMA R9, R81.reuse, R94, R9 ;  /* 0x0000005e51097223 */ /* 0x040fe20000000009 */
[C---:B------:R-:W-:Y:S01]  /*7aa0*/  FMUL R20, R78.reuse, R25 ;  /* 0x000000194e147220 */ /* 0x040fe20000400000 */
[C---:B------:R-:W-:Y:S01]  /*7ab0*/  FFMA R10, R81.reuse, R89, R10 ;  /* 0x00000059510a7223 */ /* 0x040fe2000000000a */
[C---:B------:R-:W-:Y:S01]  /*7ac0*/  FFMA R11, R81.reuse, R96, R11 ;  /* 0x00000060510b7223 */ /* 0x040fe2000000000b */
[C---:B------:R-:W-:Y:S01]  /*7ad0*/  FFMA R12, R81.reuse, R91, R12 ;  /* 0x0000005b510c7223 */ /* 0x040fe2000000000c */
[C---:B------:R-:W-:Y:S01]  /*7ae0*/  FMUL R13, R78.reuse, R18 ;  /* 0x000000124e0d7220 */ /* 0x040fe20000400000 */
[----:B------:R-:W-:Y:S01]  /*7af0*/  FMUL R14, R78, R19 ;  /* 0x000000134e0e7220 */ /* 0x000fe20000400000 */
[----:B------:R-:W-:Y:S01]  /*7b00*/  F2FP.SATFINITE.E4M3.F32.PACK_AB_MERGE_C R9, R10, R9, RZ ;  /* 0x000000090a09723e */ /* 0x000fe200048070ff */
[C---:B------:R-:W-:Y:S01]  /*7b10*/  FMUL R19, R78.reuse, R24 ;  /* 0x000000184e137220 */ /* 0x040fe20000400000 */
        /* <DEDUP_REMOVED lines=17> */
[----:B------:R-:W-:Y:S01]  /*7c30*/  FMUL R27, R78, R32 ;  /* 0x000000204e1b7220 */ /* 0x000fe20000400000 */
[C---:B------:R-:W-:Y:S01]  /*7c40*/  FFMA R21, R81.reuse, R106, R21 ;  /* 0x0000006a51157223 */ /* 0x040fe20000000015 */
[C---:B------:R-:W-:Y:S01]  /*7c50*/  FFMA R22, R81.reuse, R101, R22 ;  /* 0x0000006551167223 */ /* 0x040fe20000000016 */
[----:B------:R-:W-:Y:S01]  /*7c60*/  F2FP.SATFINITE.E4M3.F32.PACK_AB_MERGE_C R16, R16, R15, R17 ;  /* 0x0000000f1010723e */ /* 0x000fe20004807011 */
[C---:B------:R-:W-:Y:S01]  /*7c70*/  FFMA R23, R81.reuse, R108, R23 ;  /* 0x0000006c51177223 */ /* 0x040fe20000000017 */
[C---:B------:R-:W-:Y:S01]  /*7c80*/  FFMA R24, R81.reuse, R103, R24 ;  /* 0x0000006751187223 */ /* 0x040fe20000000018 */
[----:B------:R-:W-:Y:S01]  /*7c90*/  FMUL R32, R78, R37 ;  /* 0x000000254e207220 */ /* 0x000fe20000400000 */
[----:B------:R-:W-:Y:S01]  /*7ca0*/  F2FP.SATFINITE.E4M3.F32.PACK_AB_MERGE_C R21, R22, R21, RZ ;  /* 0x000000151615723e */ /* 0x000fe200048070ff */
[C---:B------:R-:W-:Y:S01]  /*7cb0*/  FMUL R25, R78.reuse, R30 ;  /* 0x0000001e4e197220 */ /* 0x040fe20000400000 */
[C---:B------:R-:W-:Y:S01]  /*7cc0*/  FMUL R26, R78.reuse, R31 ;  /* 0x0000001f4e1a7220 */ /* 0x040fe20000400000 */
[----:B------:R-:W-:Y:S01]  /*7cd0*/  FMUL R31, R78, R36 ;  /* 0x000000244e1f7220 */ /* 0x000fe20000400000 */
[----:B------:R-:W-:Y:S01]  /*7ce0*/  F2FP.SATFINITE.E4M3.F32.PACK_AB_MERGE_C R17, R20, R19, R21 ;  /* 0x000000131411723e */ /* 0x000fe20004807015 */
        /* <DEDUP_REMOVED lines=8> */
[----:B------:R-:W-:Y:S01]  /*7d70*/  FMUL R35, R78, R40 ;  /* 0x000000284e237220 */ /* 0x000fe20000400000 */
[C---:B------:R-:W-:Y:S01]  /*7d80*/  FFMA R29, R81.reuse, R114, R29 ;  /* 0x00000072511d7223 */ /* 0x040fe2000000001d */
[----:B------:R-:W-:Y:S01]  /*7d90*/  F2FP.SATFINITE.E4M3.F32.PACK_AB_MERGE_C R18, R24, R23, R18 ;  /* 0x000000171812723e */ /* 0x000fe20004807012 */
        /* <DEDUP_REMOVED lines=22> */
[C---:B------:R-:W-:Y:S01]  /*7f00*/  FMUL R41, R78.reuse, R46 ;  /* 0x0000002e4e297220 */ /* 0x040fe20000400000 */
[C---:B------:R-:W-:Y:S01]  /*7f10*/  FMUL R42, R78.reuse, R47 ;  /* 0x0000002f4e2a7220 */ /* 0x040fe20000400000 */
[C---:B------:R-:W-:Y:S01]  /*7f20*/  FFMA R40, R81.reuse, R119, R40 ;  /* 0x0000007751287223 */ /* 0x040fe20000000028 */
[--C-:B------:R-:W-:Y:S02]  /*7f30*/  HADD2.F32 R130, -RZ, R125.reuse.H0_H0 ;  /* 0x2000007dff827230 */ /* 0x100fe40000004100 */
[C---:B------:R-:W-:Y:S01]  /*7f40*/  FFMA R41, R81.reuse, R126, R41 ;  /* 0x0000007e51297223 */ /* 0x040fe20000000029 */
[----:B------:R-:W-:Y:S02]  /*7f50*/  HADD2.F32 R125, -RZ, R125.H1_H1 ;  /* 0x3000007dff7d7230 */ /* 0x000fe40000004100 */
[C---:B------:R-:W-:Y:S01]  /*7f60*/  FMUL R45, R78.reuse, R50 ;  /* 0x000000324e2d7220 */ /* 0x040fe20000400000 */
[C---:B------:R-:W-:Y:S01]  /*7f70*/  FFMA R42, R81.reuse, R121, R42 ;  /* 0x00000079512a7223 */ /* 0x040fe2000000002a */
[C---:B------:R-:W-:Y:S01]  /*7f80*/  FMUL R46, R78.reuse, R51 ;  /* 0x000000334e2e7220 */ /* 0x040fe20000400000 */
[C---:B------:R-:W-:Y:S01]  /*7f90*/  FFMA R43, R81.reuse, R128, R43 ;  /* 0x00000080512b7223 */ /* 0x040fe2000000002b */
[C---:B------:R-:W-:Y:S01]  /*7fa0*/  FMUL R47, R78.reuse, R52 ;  /* 0x000000344e2f7220 */ /* 0x040fe20000400000 */
        /* <DEDUP_REMOVED lines=10> */
[C---:B------:R-:W-:Y:S01]  /*8050*/  FFMA R45, R81.reuse, R130, R45 ;  /* 0x00000082512d7223 */ /* 0x040fe2000000002d */
[C---:B------:R-:W-:Y:S01]  /*8060*/  FMUL R59, R78.reuse, R64 ;  /* 0x000000404e3b7220 */ /* 0x040fe20000400000 */
[C---:B------:R-:W-:Y:S01]  /*8070*/  FMUL R60, R78.reuse, R65 ;  /* 0x000000414e3c7220 */ /* 0x040fe20000400000 */
[C---:B------:R-:W-:Y:S01]  /*8080*/  FMUL R61, R78.reuse, R66 ;  /* 0x000000424e3d7220 */ /* 0x040fe20000400000 */
[----:B------:R-:W-:Y:S01]  /*8090*/  FMUL R62, R78, R67 ;  /* 0x000000434e3e7220 */ /* 0x000fe20000400000 */
[C---:B------:R-:W-:Y:S01]  /*80a0*/  FFMA R46, R81.reuse, R125, R46 ;  /* 0x0000007d512e7223 */ /* 0x040fe2000000002e */
[----:B------:R-:W-:Y:S01]  /*80b0*/  F2FP.SATFINITE.E4M3.F32.PACK_AB_MERGE_C R64, R2, R0, R143 ;  /* 0x000000000240723e */ /* 0x000fe2000480708f */
[C---:B------:R-:W-:Y:S01]  /*80c0*/  FFMA R47, R81.reuse, R132, R47 ;  /* 0x00000084512f7223 */ /* 0x040fe2000000002f */
[----:B------:R-:W-:Y:S01]  /*80d0*/  F2FP.SATFINITE.E4M3.F32.PACK_AB_MERGE_C R65, R4, R3, R5 ;  /* 0x000000030441723e */ /* 0x000fe20004807005 */
[C---:B------:R-:W-:Y:S01]  /*80e0*/  FFMA R48, R81.reuse, R127, R48 ;  /* 0x0000007f51307223 */ /* 0x040fe20000000030 */
[----:B------:R-:W-:Y:S01]  /*80f0*/  F2FP.SATFINITE.E4M3.F32.PACK_AB_MERGE_C R66, R8, R7, R9 ;  /* 0x000000070842723e */ /* 0x000fe20004807009 */
[C---:B------:R-:W-:Y:S01]  /*8100*/  FFMA R49, R81.reuse, R134, R49 ;  /* 0x0000008651317223 */ /* 0x040fe20000000031 */
[----:B------:R-:W-:Y:S01]  /*8110*/  F2FP.SATFINITE.E4M3.F32.PACK_AB_MERGE_C R67, R12, R11, R13 ;  /* 0x0000000b0c43723e */ /* 0x000fe2000480700d */
[----:B------:R-:W-:Y:S01]  /*8120*/  FMUL R53, R78, R58 ;  /* 0x0000003a4e357220 */ /* 0x000fe20000400000 */
[C---:B------:R-:W-:Y:S01]  /*8130*/  FFMA R50, R81.reuse, R129, R50 ;  /* 0x0000008151327223 */ /* 0x040fe20000000032 */
[C---:B------:R-:W-:Y:S01]  /*8140*/  FFMA R51, R81.reuse, R136, R51 ;  /* 0x0000008851337223 */ /* 0x040fe20000000033 */
[C---:B------:R-:W-:Y:S01]  /*8150*/  FFMA R52, R81.reuse, R131, R52 ;  /* 0x0000008351347223 */ /* 0x040fe20000000034 */
[----:B------:R1:W-:Y:S01]  /*8160*/  STS.128 [R172+UR49+0xa200], R64 ;  /* 0x00a20040ac007988 */ /* 0x0003e20008000c31 */
[C---:B------:R-:W-:Y:S01]  /*8170*/  FFMA R53, R81.reuse, R138, R53 ;  /* 0x0000008a51357223 */ /* 0x040fe20000000035 */
[----:B------:R-:W-:Y:S01]  /*8180*/  F2FP.SATFINITE.E4M3.F32.PACK_AB_MERGE_C R37, R38, R37, RZ ;  /* 0x000000252625723e */ /* 0x000fe200048070ff */
[C---:B------:R-:W-:Y:S01]  /*8190*/  FFMA R54, R81.reuse, R133, R54 ;  /* 0x0000008551367223 */ /* 0x040fe20000000036 */
[----:B------:R-:W-:Y:S01]  /*81a0*/  FMUL R58, R78, R63 ;  /* 0x0000003f4e3a7220 */ /* 0x000fe20000400000 */
[C---:B------:R-:W-:Y:S01]  /*81b0*/  FFMA R55, R81.reuse, R140, R55 ;  /* 0x0000008c51377223 */ /* 0x040fe20000000037 */
[C---:B------:R-:W-:Y:S01]  /*81c0*/  FFMA R56, R81.reuse, R135, R56 ;  /* 0x0000008751387223 */ /* 0x040fe20000000038 */
[C---:B------:R-:W-:Y:S01]  /*81d0*/  FFMA R57, R81.reuse, R142, R57 ;  /* 0x0000008e51397223 */ /* 0x040fe20000000039 */
[----:B------:R1:W-:Y:S01]  /*81e0*/  STS.128 [R192+0xa010], R16 ;  /* 0x00a01010c0007388 */ /* 0x0003e20000000c00 */
[----:B------:R-:W-:Y:S01]  /*81f0*/  F2FP.SATFINITE.E4M3.F32.PACK_AB_MERGE_C R33, R36, R35, R37 ;  /* 0x000000232421723e */ /* 0x000fe20004807025 */
[C---:B------:R-:W-:Y:S01]  /*8200*/  FFMA R58, R81.reuse, R137, R58 ;  /* 0x00000089513a7223 */ /* 0x040fe2000000003a */
[----:B------:R-:W-:Y:S01]  /*8210*/  F2FP.SATFINITE.E4M3.F32.PACK_AB_MERGE_C R34, R42, R41, RZ ;  /* 0x000000292a22723e */ /* 0x000fe200048070ff */
[C---:B------:R-:W-:Y:S01]  /*8220*/  FFMA R59, R81.reuse, R82, R59 ;  /* 0x00000052513b7223 */ /* 0x040fe2000000003b */
[----:B------:R-:W-:Y:S01]  /*8230*/  F2FP.SATFINITE.E4M3.F32.PACK_AB_MERGE_C R35, R46, R45, RZ ;  /* 0x0000002d2e23723e */ /* 0x000fe200048070ff */
        /* <DEDUP_REMOVED lines=25> */
[----:B------:R-:W-:Y:S02]  /*83d0*/  UIADD3 UR8, UP0, UPT, UR52, 0x680, URZ ;  /* 0x0000068034087890 */ /* 0x000fe4000ff1e0ff */
[----:B------:R-:W-:Y:S02]  /*83e0*/  UIADD3 UR5, UPT, UPT, UR41, 0x40, URZ ;  /* 0x0000004029057890 */ /* 0x000fe4000fffe0ff */
[----:B------:R-:W-:Y:S02]  /*83f0*/  UIADD3 UR4, UPT, UPT, UR49, 0xa200, URZ ;  /* 0x0000a20031047890 */ /* 0x000fe4000fffe0ff */
[----:B------:R-:W-:Y:S01]  /*8400*/  UIADD3.X UR9, UPT, UPT, URZ, UR53, URZ, UP0, !UPT ;  /* 0x00000035ff097290 */ /* 0x000fe200087fe4ff */
[----:B------:R-:W-:Y:S01]  /*8410*/  UMOV UR6, UR42 ;  /* 0x0000002a00067c82 */ /* 0x000fe20008000000 */
[----:B------:R-:W-:Y:S07]  /*8420*/  UMOV UR7, UR36 ;  /* 0x0000002400077c82 */ /* 0x000fee0008000000 */
[----:B------:R2:W-:Y:S01]  /*8430*/  UTMASTG.3D [UR4], [UR8] ;  /* 0x00000004080073b5 */ /* 0x0005e20008010000 */
[----:B------:R0:W-:Y:S01]  /*8440*/  UTMACMDFLUSH ;  /* 0x00000000000079b7 */ /* 0x0001e20000000000 */
[----:B--2---:R-:W-:Y:S04]  /*8450*/  DEPBAR.LE SB0, 0x1 ;  /* 0x000080400000791a */ /* 0x004fe80000000000 */
.L_x_110:
[----:B------:R-:W-:Y:S05]  /*8460*/  BSYNC.RECONVERGENT B0 ;  /* 0x0000000000007941 */ /* 0x000fea0003800200 */
.L_x_109:
        /* <DEDUP_REMOVED lines=16> */
.L_x_114:
[----:B------:R-:W-:Y:S05]  /*8570*/  BSYNC B0 ;  /* 0x0000000000007941 */ /* 0x000fea0003800000 */
.L_x_113:
        /* <DEDUP_REMOVED lines=20> */
.L_x_112:
[----:B------:R-:W-:Y:S05]  /*86c0*/  BSYNC B1 ;  /* 0x0000000000017941 */ /* 0x000fea0003800000 */
.L_x_111:
[----:B--2---:R-:W-:Y:S01]  /*86d0*/  VIADD R0, R80, 0x80 ;  /* 0x0000008050007836 */ /* 0x004fe20000000000 */
        /* <DEDUP_REMOVED lines=10> */
[----:B------:R-:W5:Y:S01]  /*8780*/  LDCU.64 UR6, c[0x4][0x80] ;  /* 0x01001000ff0677ac */ /* 0x000f620008000a00 */
[----:B------:R-:W1:Y:S01]  /*8790*/  LDC.64 R2, c[0x4][R3] ;  /* 0x0100000003027b82 */ /* 0x000e620000000a00 */
[----:B------:R-:W3:Y:S01]  /*87a0*/  LDCU.64 UR4, c[0x4][0x18] ;  /* 0x01000300ff0477ac */ /* 0x000ee20008000a00 */
[----:B--2---:R-:W-:Y:S01]  /*87b0*/  MOV R5, UR9 ;  /* 0x0000000900057c02 */ /* 0x004fe20008000f00 */
[----:B------:R-:W-:Y:S01]  /*87c0*/  IMAD.U32 R4, RZ, RZ, UR8 ;  /* 0x00000008ff047e24 */ /* 0x000fe2000f8e00ff */
[----:B-----5:R-:W-:Y:S01]  /*87d0*/  MOV R7, UR7 ;  /* 0x0000000700077c02 */ /* 0x020fe20008000f00 */
[----:B------:R-:W-:Y:S01]  /*87e0*/  IMAD.U32 R6, RZ, RZ, UR6 ;  /* 0x00000006ff067e24 */ /* 0x000fe2000f8e00ff */
[----:B---3--:R-:W-:Y:S01]  /*87f0*/  MOV R11, UR5 ;  /* 0x00000005000b7c02 */ /* 0x008fe20008000f00 */
[----:B------:R-:W-:Y:S02]  /*8800*/  IMAD.U32 R10, RZ, RZ, UR4 ;  /* 0x00000004ff0a7e24 */ /* 0x000fe4000f8e00ff */
[----:B------:R-:W-:Y:S07]  /*8810*/  LEPC R20, `(.L_x_117) ;  /* 0x000000001014794e */ /* 0x000fee0000000000 */
[----:B-1--4-:R-:W-:Y:S05]  /*8820*/  CALL.ABS.NOINC R2 ;  /* 0x0000000002007343 */ /* 0x012fea0003c00000 */
.L_x_117:
[----:B------:R-:W-:Y:S05]  /*8830*/  BSYNC.RECONVERGENT B6 ;  /* 0x0000000000067941 */ /* 0x000fea0003800200 */
.L_x_116:
[----:B---3--:R-:W-:Y:S01]  /*8840*/  F2FP.F16.E4M3.UNPACK_B R4, R149 ;  /* 0x00000095ff04723e */ /* 0x008fe200020006ff */
        /* <DEDUP_REMOVED lines=13> */
[----:B----4-:R-:W-:Y:S01]  /*8920*/  F2FP.F16.E4M3.UNPACK_B R125, R159.H1 ;  /* 0x0000009fff7d723e */ /* 0x010fe200030006ff */
        /* <DEDUP_REMOVED lines=262> */
[----:B------:R-:W-:Y:S02]  /*9990*/  UIADD3 UR8, UP0, UPT, UR52, 0x680, URZ ;  /* 0x0000068034087890 */ /* 0x000fe4000ff1e0ff */
[----:B------:R-:W-:Y:S02]  /*99a0*/  UIADD3 UR5, UPT, UPT, UR41, 0x80, URZ ;  /* 0x0000008029057890 */ /* 0x000fe4000fffe0ff */
[----:B------:R-:W-:Y:S01]  /*99b0*/  MOV R188, UR10 ;  /* 0x0000000a00bc7c02 */ /* 0x000fe20008000f00 */
[----:B------:R-:W-:Y:S01]  /*99c0*/  UIADD3.X UR9, UPT, UPT, URZ, UR53, URZ, UP0, !UPT ;  /* 0x00000035ff097290 */ /* 0x000fe200087fe4ff */
[----:B------:R-:W-:Y:S02]  /*99d0*/  UMOV UR6, UR42 ;  /* 0x0000002a00067c82 */ /* 0x000fe40008000000 */
[----:B------:R-:W-:Y:S01]  /*99e0*/  R2UR UR4, R188 ;  /* 0x00000000bc0472ca */ /* 0x000fe200000e0000 */
[----:B------:R-:W-:Y:S11]  /*99f0*/  UMOV UR7, UR36 ;  /* 0x0000002400077c82 */ /* 0x000ff60008000000 */
[----:B------:R-:W-:Y:S01]  /*9a00*/  @!UPT UIADD3 URZ, UPT, UPT, URZ, URZ, URZ ;  /* 0x000000fffffff290 */ /* 0x000fe2000fffe0ff */
[----:B------:R2:W-:Y:S01]  /*9a10*/  UTMASTG.3D [UR4], [UR8] ;  /* 0x00000004080073b5 */ /* 0x0005e20008010000 */
[----:B------:R0:W-:Y:S01]  /*9a20*/  UTMACMDFLUSH ;  /* 0x00000000000079b7 */ /* 0x0001e20000000000 */
[----:B--2---:R-:W-:Y:S04]  /*9a30*/  DEPBAR.LE SB0, 0x1 ;  /* 0x000080400000791a */ /* 0x004fe80000000000 */
.L_x_119:
[----:B------:R-:W-:Y:S05]  /*9a40*/  BSYNC.RECONVERGENT B0 ;  /* 0x0000000000007941 */ /* 0x000fea0003800200 */
.L_x_118:
        /* <DEDUP_REMOVED lines=16> */
.L_x_123:
[----:B------:R-:W-:Y:S05]  /*9b50*/  BSYNC B0 ;  /* 0x0000000000007941 */ /* 0x000fea0003800000 */
.L_x_122:
        /* <DEDUP_REMOVED lines=20> */
.L_x_121:
[----:B------:R-:W-:Y:S05]  /*9ca0*/  BSYNC B1 ;  /* 0x0000000000017941 */ /* 0x000fea0003800000 */
.L_x_120:
[----:B--2---:R-:W-:Y:S05]  /*9cb0*/  VIADD R0, R80, 0xc0 ;  /* 0x000000c050007836 */ /* 0x004fea0000000000 */
        /* <DEDUP_REMOVED lines=20> */
.L_x_125:
[----:B------:R-:W-:Y:S01]  /*9e00*/  ISETP.NE.AND P0, PT, R189, RZ, PT ;  /* 0x000000ffbd00720c */ /* 0x000fe20003f05270 */
[----:B------:R-:W-:Y:S05]  /*9e10*/  WARPSYNC.ALL ;  /* 0x0000000000007948 */ /* 0x000fea0003800000 */
[----:B------:R-:W-:Y:S01]  /*9e20*/  R2UR UR4, R80 ;  /* 0x00000000500472ca */ /* 0x000fe200000e0000 */
[----:B------:R-:W-:Y:S01]  /*9e30*/  BSSY.RECONVERGENT B0, `(.L_x_126) ;  /* 0x000011d000007945 */ /* 0x000fe20003800200 */
[----:B---3--:R-:W-:Y:S02]  /*9e40*/  F2FP.F16.E4M3.UNPACK_B R11, R149 ;  /* 0x00000095ff0b723e */ /* 0x008fe400020006ff */
[----:B------:R-:W-:Y:S02]  /*9e50*/  F2FP.F16.E4M3.UNPACK_B R10, R150 ;  /* 0x00000096ff0a723e */ /* 0x000fe400020006ff */
[----:B------:R-:W-:Y:S01]  /*9e60*/  F2FP.F16.E4M3.UNPACK_B R9, R151 ;  /* 0x00000097ff09723e */ /* 0x000fe200020006ff */
[--C-:B------:R-:W-:Y:S01]  /*9e70*/  HADD2.F32 R83, -RZ, R11.reuse.H0_H0 ;  /* 0x2000000bff537230 */ /* 0x100fe20000004100 */
[----:B----4-:R-:W-:Y:S01]  /*9e80*/  F2FP.F16.E4M3.UNPACK_B R8, R152 ;  /* 0x00000098ff08723e */ /* 0x010fe200020006ff */
[----:B------:R-:W-:Y:S01]  /*9e90*/  HADD2.F32 R84, -RZ, R11.H1_H1 ;  /* 0x3000000bff547230 */ /* 0x000fe20000004100 */
[----:B------:R-:W-:Y:S01]  /*9ea0*/  F2FP.F16.E4M3.UNPACK_B R7, R153 ;  /* 0x00000099ff07723e */ /* 0x000fe200020006ff */
[--C-:B------:R-:W-:Y:S01]  /*9eb0*/  HADD2.F32 R87, -RZ, R10.reuse.H0_H0 ;  /* 0x2000000aff577230 */ /* 0x100fe20000004100 */
[----:B------:R-:W-:Y:S01]  /*9ec0*/  F2FP.F16.E4M3.UNPACK_B R6, R154 ;  /* 0x0000009aff06723e */ /* 0x000fe200020006ff */
[----:B------:R-:W-:Y:S01]  /*9ed0*/  HADD2.F32 R88, -RZ, R10.H1_H1 ;  /* 0x3000000aff587230 */ /* 0x000fe20000004100 */
[----:B------:R-:W-:Y:S01]  /*9ee0*/  F2FP.F16.E4M3.UNPACK_B R5, R155 ;  /* 0x0000009bff05723e */ /* 0x000fe200020006ff */
[--C-:B------:R-:W-:Y:S01]  /*9ef0*/  HADD2.F32 R91, -RZ, R9.reuse.H0_H0 ;  /* 0x20000009ff5b7230 */ /* 0x100fe20000004100 */
[----:B-1----:R-:W-:Y:S01]  /*9f00*/  F2FP.F16.E4M3.UNPACK_B R4, R156 ;  /* 0x0000009cff04723e */ /* 0x002fe200020006ff */
[----:B------:R-:W-:Y:S01]  /*9f10*/  HADD2.F32 R92, -RZ, R9.H1_H1 ;  /* 0x30000009ff5c7230 */ /* 0x000fe20000004100 */
[-C--:B------:R-:W-:Y:S01]  /*9f20*/  F2FP.F16.E4M3.UNPACK_B R2, R148.reuse ;  /* 0x00000094ff02723e */ /* 0x080fe200020006ff */
[--C-:B------:R-:W-:Y:S01]  /*9f30*/  HADD2.F32 R95, -RZ, R8.reuse.H0_H0 ;  /* 0x20000008ff5f7230 */ /* 0x100fe20000004100 */
[----:B------:R-:W-:Y:S01]  /*9f40*/  F2FP.F16.E4M3.UNPACK_B R148, R148.H1 ;  /* 0x00000094ff94723e */ /* 0x000fe200030006ff */
[----:B------:R-:W-:Y:S01]  /*9f50*/  HADD2.F32 R97, -RZ, R8.H1_H1 ;  /* 0x30000008ff617230 */ /* 0x000fe20000004100 */
[----:B------:R-:W-:Y:S01]  /*9f60*/  F2FP.F16.E4M3.UNPACK_B R149, R149.H1 ;  /* 0x00000095ff95723e */ /* 0x000fe200030006ff */
[--C-:B------:R-:W-:Y:S01]  /*9f70*/  HADD2.F32 R98, -RZ, R7.reuse.H0_H0 ;  /* 0x20000007ff627230 */ /* 0x100fe20000004100 */
[----:B------:R-:W-:Y:S01]  /*9f80*/  F2FP.F16.E4M3.UNPACK_B R150, R150.H1 ;  /* 0x00000096ff96723e */ /* 0x000fe200030006ff */
[----:B------:R-:W-:Y:S01]  /*9f90*/  HADD2.F32 R101, -RZ, R7.H1_H1 ;  /* 0x30000007ff657230 */ /* 0x000fe20000004100 */
[----:B------:R-:W-:Y:S01]  /*9fa0*/  F2FP.F16.E4M3.UNPACK_B R151, R151.H1 ;  /* 0x00000097ff97723e */ /* 0x000fe200030006ff */
[--C-:B------:R-:W-:Y:S01]  /*9fb0*/  HADD2.F32 R102, -RZ, R6.reuse.H0_H0 ;  /* 0x20000006ff667230 */ /* 0x100fe20000004100 */
[----:B------:R-:W-:Y:S01]  /*9fc0*/  F2FP.F16.E4M3.UNPACK_B R138, R163 ;  /* 0x000000a3ff8a723e */ /* 0x000fe200020006ff */
[----:B------:R-:W-:Y:S01]  /*9fd0*/  HADD2.F32 R105, -RZ, R6.H1_H1 ;  /* 0x30000006ff697230 */ /* 0x000fe20000004100 */
[----:B------:R-:W-:Y:S01]  /*9fe0*/  R2UR UR5, R193 ;  /* 0x00000000c10572ca */ /* 0x000fe200000e0000 */
[--C-:B------:R-:W-:Y:S01]  /*9ff0*/  HADD2.F32 R106, -RZ, R5.reuse.H0_H0 ;  /* 0x20000005ff6a7230 */ /* 0x100fe20000004100 */
[----:B------:R-:W-:Y:S01]  /*a000*/  F2FP.F16.E4M3.UNPACK_B R116, R157 ;  /* 0x0000009dff74723e */ /* 0x000fe200020006ff */
[----:B------:R-:W-:Y:S01]  /*a010*/  HADD2.F32 R109, -RZ, R5.H1_H1 ;  /* 0x30000005ff6d7230 */ /* 0x000fe20000004100 */
[----:B------:R-:W-:Y:S01]  /*a020*/  F2FP.F16.E4M3.UNPACK_B R120, R158 ;  /* 0x0000009eff78723e */ /* 0x000fe200020006ff */
[--C-:B------:R-:W-:Y:S01]  /*a030*/  HADD2.F32 R110, -RZ, R4.reuse.H0_H0 ;  /* 0x20000004ff6e7230 */ /* 0x100fe20000004100 */
[----:B------:R-:W-:Y:S01]  /*a040*/  F2FP.F16.E4M3.UNPACK_B R124, R159 ;  /* 0x0000009fff7c723e */ /* 0x000fe200020006ff */
[----:B------:R-:W-:Y:S01]  /*a050*/  HADD2.F32 R113, -RZ, R4.H1_H1 ;  /* 0x30000004ff717230 */ /* 0x000fe20000004100 */
[----:B------:R-:W-:Y:S01]  /*a060*/  F2FP.F16.E4M3.UNPACK_B R128, R160 ;  /* 0x000000a0ff80723e */ /* 0x000fe200020006ff */
[----:B------:R-:W1:Y:S01]  /*a070*/  LDTM.x64 R4, tmem[UR4+0xc0] ;  /* 0x0000c004000479ee */ /* 0x000e620008340000 */
[--C-:B------:R-:W-:Y:S01]  /*a080*/  HADD2.F32 R0, -RZ, R2.reuse.H0_H0 ;  /* 0x20000002ff007230 */ /* 0x100fe20000004100 */
[----:B------:R-:W-:Y:S01]  /*a090*/  NOP ;  /* 0x0000000000007918 */ /* 0x000fe20000000000 */
[----:B------:R-:W-:Y:S01]  /*a0a0*/  HADD2.F32 R2, -RZ, R2.H1_H1 ;  /* 0x30000002ff027230 */ /* 0x000fe20000004100 */
[----:B------:R-:W-:Y:S01]  /*a0b0*/  UIADD3 UR5, UPT, UPT, UR5, 0xf0, URZ ;  /* 0x000000f005057890 */ /* 0x000fe2000fffe0ff */
[--C-:B------:R-:W-:Y:S01]  /*a0c0*/  HADD2.F32 R86, -RZ, R149.reuse.H1_H1 ;  /* 0x30000095ff567230 */ /* 0x100fe20000004100 */
[----:B------:R-:W-:Y:S01]  /*a0d0*/  F2FP.F16.E4M3.UNPACK_B R132, R161 ;  /* 0x000000a1ff84723e */ /* 0x000fe200020006ff */
[--C-:B------:R-:W-:Y:S01]  /*a0e0*/  HADD2.F32 R114, -RZ, R116.reuse.H0_H0 ;  /* 0x20000074ff727230 */ /* 0x100fe20000004100 */
[----:B------:R-:W-:Y:S01]  /*a0f0*/  UPRMT UR5, UR37, 0x654, UR5 ;  /* 0x0000065425057896 */ /* 0x000fe20008000005 */
[----:B------:R-:W-:Y:S01]  /*a100*/  HADD2.F32 R117, -RZ, R116.H1_H1 ;  /* 0x30000074ff757230 */ /* 0x000fe20000004100 */
[----:B------:R-:W-:Y:S01]  /*a110*/  F2FP.F16.E4M3.UNPACK_B R136, R162 ;  /* 0x000000a2ff88723e */ /* 0x000fe200020006ff */
[--C-:B------:R-:W-:Y:S01]  /*a120*/  HADD2.F32 R118, -RZ, R120.reuse.H0_H0 ;  /* 0x20000078ff767230 */ /* 0x100fe20000004100 */
[----:B------:R-:W-:Y:S01]  /*a130*/  F2FP.F16.E4M3.UNPACK_B R152, R152.H1 ;  /* 0x00000098ff98723e */ /* 0x000fe200030006ff */
[----:B------:R-:W-:Y:S01]  /*a140*/  HADD2.F32 R121, -RZ, R120.H1_H1 ;  /* 0x30000078ff797230 */ /* 0x000fe20000004100 */
[----:B------:R-:W-:Y:S01]  /*a150*/  F2FP.F16.E4M3.UNPACK_B R153, R153.H1 ;  /* 0x00000099ff99723e */ /* 0x000fe200030006ff */
[--C-:B------:R-:W-:Y:S01]  /*a160*/  HADD2.F32 R122, -RZ, R124.reuse.H0_H0 ;  /* 0x2000007cff7a7230 */ /* 0x100fe20000004100 */
[----:B------:R-:W-:Y:S01]  /*a170*/  F2FP.F16.E4M3.UNPACK_B R154, R154.H1 ;  /* 0x0000009aff9a723e */ /* 0x000fe200030006ff */
[----:B-1----:R-:W-:Y:S01]  /*a180*/  SYNCS.ARRIVE.TRANS64.RED.A1T0 RZ, [UR5], RZ ;  /* 0x000000ffffff79a7 */ /* 0x002fe20008100405 */
[----:B------:R-:W-:Y:S01]  /*a190*/  HADD2.F32 R125, -RZ, R124.H1_H1 ;  /* 0x3000007cff7d7230 */ /* 0x000fe20000004100 */
[----:B------:R-:W-:Y:S01]  /*a1a0*/  F2FP.F16.E4M3.UNPACK_B R155, R155.H1 ;  /* 0x0000009bff9b723e */ /* 0x000fe200030006ff */
[--C-:B------:R-:W-:Y:S01]  /*a1b0*/  HADD2.F32 R126, -RZ, R128.reuse.H0_H0 ;  /* 0x20000080ff7e7230 */ /* 0x100fe20000004100 */
[----:B------:R-:W-:Y:S01]  /*a1c0*/  F2FP.F16.E4M3.UNPACK_B R156, R156.H1 ;  /* 0x0000009cff9c723e */ /* 0x000fe200030006ff */
[----:B------:R-:W-:Y:S01]  /*a1d0*/  HADD2.F32 R129, -RZ, R128.H1_H1 ;  /* 0x30000080ff817230 */ /* 0x000fe20000004100 */
[----:B------:R-:W-:Y:S01]  /*a1e0*/  F2FP.F16.E4M3.UNPACK_B R157, R157.H1 ;  /* 0x0000009dff9d723e */ /* 0x000fe200030006ff */
[C---:B------:R-:W-:Y:S01]  /*a1f0*/  FMUL R4, R78.reuse, R4 ;  /* 0x000000044e047220 */ /* 0x040fe20000400000 */
[C---:B------:R-:W-:Y:S01]  /*a200*/  FMUL R5, R78.reuse, R5 ;  /* 0x000000054e057220 */ /* 0x040fe20000400000 */
[----:B------:R-:W-:Y:S02]  /*a210*/  HADD2.F32 R3, -RZ, R148.H0_H0 ;  /* 0x20000094ff037230 */ /* 0x000fe40000004100 */
        /* <DEDUP_REMOVED lines=11> */
[----:B------:R-:W-:Y:S02]  /*a2d0*/  HADD2.F32 R130, -RZ, R132.H0_H0 ;  /* 0x20000084ff827230 */ /* 0x000fe40000004100 */
[C---:B------:R-:W-:Y:S01]  /*a2e0*/  FMUL R6, R78.reuse, R6 ;  /* 0x000000064e067220 */ /* 0x040fe20000400000 */
[----:B------:R-:W-:Y:S02]  /*a2f0*/  HADD2.F32 R82, -RZ, R148.H1_H1 ;  /* 0x30000094ff527230 */ /* 0x000fe40000004100 */
[C---:B------:R-:W-:Y:S01]  /*a300*/  FMUL R7, R78.reuse, R7 ;  /* 0x000000074e077220 */ /* 0x040fe20000400000 */
[----:B------:R-:W-:Y:S02]  /*a310*/  HADD2.F32 R85, -RZ, R149.H0_H0 ;  /* 0x20000095ff557230 */ /* 0x000fe40000004100 */
[C---:B------:R-:W-:Y:S01]  /*a320*/  FFMA R6, R81.reuse, R3, R6 ;  /* 0x0000000351067223 */ /* 0x040fe20000000006 */
[----:B------:R-:W-:Y:S02]  /*a330*/  HADD2.F32 R133, -RZ, R132.H1_H1 ;  /* 0x30000084ff857230 */ /* 0x000fe40000004100 */
[C---:B------:R-:W-:Y:S01]  /*a340*/  FFMA R7, R81.reuse, R82, R7 ;  /* 0x0000005251077223 */ /* 0x040fe20000000007 */
[C---:B------:R-:W-:Y:S01]  /*a350*/  FFMA R8, R81.reuse, R83, R8 ;  /* 0x0000005351087223 */ /* 0x040fe20000000008 */
[C---:B------:R-:W-:Y:S01]  /*a360*/  FFMA R9, R81.reuse, R84, R9 ;  /* 0x0000005451097223 */ /* 0x040fe20000000009 */
[--C-:B------:R-:W-:Y:S02]  /*a370*/  HADD2.F32 R82, -RZ, R138.reuse.H0_H0 ;  /* 0x2000008aff527230 */ /* 0x100fe40000004100 */
[C---:B------:R-:W-:Y:S01]  /*a380*/  FMUL R10, R78.reuse, R10 ;  /* 0x0000000a4e0a7220 */ /* 0x040fe20000400000 */
[----:B------:R-:W-:Y:S02]  /*a390*/  HADD2.F32 R83, -RZ, R138.H1_H1 ;  /* 0x3000008aff537230 */ /* 0x000fe40000004100 */
[C---:B------:R-:W-:Y:S01]  /*a3a0*/  FMUL R11, R78.reuse, R11 ;  /* 0x0000000b4e0b7220 */ /* 0x040fe20000400000 */
[----:B------:R-:W-:Y:S02]  /*a3b0*/  HADD2.F32 R89, -RZ, R150.H0_H0 ;  /* 0x20000096ff597230 */ /* 0x000fe40000004100 */
[C---:B------:R-:W-:Y:S01]  /*a3c0*/  FFMA R10, R81.reuse, R85, R10 ;  /* 0x00000055510a7223 */ /* 0x040fe2000000000a */
[--C-:B------:R-:W-:Y:S02]  /*a3d0*/  HADD2.F32 R134, -RZ, R136.reuse.H0_H0 ;  /* 0x20000088ff867230 */ /* 0x100fe40000004100 */
[C---:B------:R-:W-:Y:S01]  /*a3e0*/  FFMA R11, R81.reuse, R86, R11 ;  /* 0x00000056510b7223 */ /* 0x040fe2000000000b */
[C---:B------:R-:W-:Y:S01]  /*a3f0*/  FFMA R12, R81.reuse, R87, R12 ;  /* 0x00000057510c7223 */ /* 0x040fe2000000000c */
[----:B------:R-:W-:Y:S01]  /*a400*/  FFMA R13, R81, R88, R13 ;  /* 0x00000058510d7223 */ /* 0x000fe2000000000d */
[----:B------:R-:W-:Y:S01]  /*a410*/  F2FP.SATFINITE.E4M3.F32.PACK_AB_MERGE_C R86, R7, R6, RZ ;  /* 0x000000060756723e */ /* 0x000fe200048070ff */
[C---:B------:R-:W-:Y:S01]  /*a420*/  FMUL R7, R78.reuse, R24 ;  /* 0x000000184e077220 */ /* 0x040fe20000400000 */
[----:B------:R-:W-:Y:S01]  /*a430*/  F2FP.SATFINITE.E4M3.F32.PACK_AB_MERGE_C R138, R11, R10, RZ ;  /* 0x0000000a0b8a723e */ /* 0x000fe200048070ff */
[C---:B------:R-:W-:Y:S01]  /*a440*/  FMUL R10, R78.reuse, R25 ;  /* 0x000000194e0a7220 */ /* 0x040fe20000400000 */
[C---:B------:R-:W-:Y:S01]  /*a450*/  FMUL R25, R78.reuse, R32 ;  /* 0x000000204e197220 */ /* 0x040fe20000400000 */
[----:B------:R-:W-:Y:S02]  /*a460*/  HADD2.F32 R137, -RZ, R136.H1_H1 ;  /* 0x30000088ff897230 */ /* 0x000fe40000004100 */
[C---:B------:R-:W-:Y:S01]  /*a470*/  FMUL R14, R78.reuse, R14 ;  /* 0x0000000e4e0e7220 */ /* 0x040fe20000400000 */
[----:B------:R-:W-:Y:S02]  /*a480*/  HADD2.F32 R90, -RZ, R150.H1_H1 ;  /* 0x30000096ff5a7230 */ /* 0x000fe40000004100 */
[C---:B------:R-:W-:Y:S01]  /*a490*/  FMUL R15, R78.reuse, R15 ;  /* 0x0000000f4e0f7220 */ /* 0x040fe20000400000 */
[--C-:B------:R-:W-:Y:S02]  /*a4a0*/  HADD2.F32 R93, -RZ, R151.reuse.H0_H0 ;  /* 0x20000097ff5d7230 */ /* 0x100fe40000004100 */
[C---:B------:R-:W-:Y:S01]  /*a4b0*/  FFMA R14, R81.reuse, R89, R14 ;  /* 0x00000059510e7223 */ /* 0x040fe2000000000e */
[----:B------:R-:W-:Y:S02]  /*a4c0*/  HADD2.F32 R94, -RZ, R151.H1_H1 ;  /* 0x30000097ff5e7230 */ /* 0x000fe40000004100 */
[C---:B------:R-:W-:Y:S01]  /*a4d0*/  FFMA R15, R81.reuse, R90, R15 ;  /* 0x0000005a510f7223 */ /* 0x040fe2000000000f */
[C---:B------:R-:W-:Y:S01]  /*a4e0*/  FFMA R16, R81.reuse, R91, R16 ;  /* 0x0000005b51107223 */ /* 0x040fe20000000010 */
[----:B------:R-:W-:Y:S01]  /*a4f0*/  FFMA R17, R81, R92, R17 ;  /* 0x0000005c51117223 */ /* 0x000fe20000000011 */
[C---:B------:R-:W-:Y:S01]  /*a500*/  FMUL R18, R78.reuse, R18 ;  /* 0x000000124e127220 */ /* 0x040fe20000400000 */
[C---:B------:R-:W-:Y:S01]  /*a510*/  FMUL R19, R78.reuse, R19 ;  /* 0x000000134e137220 */ /* 0x040fe20000400000 */
[--C-:B------:R-:W-:Y:S01]  /*a520*/  HADD2.F32 R96, -RZ, R152.reuse.H0_H0 ;  /* 0x20000098ff607230 */ /* 0x100fe20000004100 */
[----:B------:R-:W-:Y:S01]  /*a530*/  F2FP.SATFINITE.E4M3.F32.PACK_AB_MERGE_C R14, R15, R14, RZ ;  /* 0x0000000e0f0e723e */ /* 0x000fe200048070ff */
[C---:B------:R-:W-:Y:S01]  /*a540*/  FFMA R18, R81.reuse, R93, R18 ;  /* 0x0000005d51127223 */ /* 0x040fe20000000012 */
[C---:B------:R-:W-:Y:S01]  /*a550*/  FFMA R19, R81.reuse, R94, R19 ;  /* 0x0000005e51137223 */ /* 0x040fe20000000013 */
[C---:B------:R-:W-:Y:S01]  /*a560*/  FFMA R0, R81.reuse, R95, R0 ;  /* 0x0000005f51007223 */ /* 0x040fe20000000000 */
[----:B------:R-:W-:Y:S01]  /*a570*/  FFMA R2, R81, R97, R2 ;  /* 0x0000006151027223 */ /* 0x000fe20000000002 */
[----:B------:R-:W-:Y:S02]  /*a580*/  HADD2.F32 R99, -RZ, R152.H1_H1 ;  /* 0x30000098ff637230 */ /* 0x000fe40000004100 */
[C---:B------:R-:W-:Y:S01]  /*a590*/  FMUL R3, R78.reuse, R22 ;  /* 0x000000164e037220 */ /* 0x040fe20000400000 */
[----:B------:R-:W-:Y:S01]  /*a5a0*/  F2FP.SATFINITE.E4M3.F32.PACK_AB_MERGE_C R18, R19, R18, RZ ;  /* 0x000000121312723e */ /* 0x000fe200048070ff */
[C---:B------:R-:W-:Y:S01]  /*a5b0*/  FMUL R22, R78.reuse, R29 ;  /* 0x0000001d4e167220 */ /* 0x040fe20000400000 */
[C---:B------:R-:W-:Y:S01]  /*a5c0*/  FMUL R29, R78.reuse, R36 ;  /* 0x000000244e1d7220 */ /* 0x040fe20000400000 */
[C---:B------:R-:W-:Y:S01]  /*a5d0*/  FFMA R3, R81.reuse, R96, R3 ;  /* 0x0000006051037223 */ /* 0x040fe20000000003 */
[C---:B------:R-:W-:Y:S01]  /*a5e0*/  FMUL R6, R78.reuse, R23 ;  /* 0x000000174e067220 */ /* 0x040fe20000400000 */
[--C-:B------:R-:W-:Y:S02]  /*a5f0*/  HADD2.F32 R100, -RZ, R153.reuse.H0_H0 ;  /* 0x20000099ff647230 */ /* 0x100fe40000004100 */
[C---:B------:R-:W-:Y:S01]  /*a600*/  FMUL R11, R78.reuse, R26 ;  /* 0x0000001a4e0b7220 */ /* 0x040fe20000400000 */
[----:B------:R-:W-:Y:S02]  /*a610*/  HADD2.F32 R103, -RZ, R153.H1_H1 ;  /* 0x30000099ff677230 */ /* 0x000fe40000004100 */
[C---:B------:R-:W-:Y:S01]  /*a620*/  FFMA R6, R81.reuse, R99, R6 ;  /* 0x0000006351067223 */ /* 0x040fe20000000006 */
[C---:B------:R-:W-:Y:S01]  /*a630*/  FFMA R7, R81.reuse, R98, R7 ;  /* 0x0000006251077223 */ /* 0x040fe20000000007 */
[C---:B------:R-:W-:Y:S01]  /*a640*/  FFMA R10, R81.reuse, R101, R10 ;  /* 0x00000065510a7223 */ /* 0x040fe2000000000a */
[C---:B------:R-:W-:Y:S01]  /*a650*/  FFMA R11, R81.reuse, R100, R11 ;  /* 0x00000064510b7223 */ /* 0x040fe2000000000b */
[----:B------:R-:W-:Y:S01]  /*a660*/  FMUL R26, R78, R33 ;  /* 0x000000214e1a7220 */ /* 0x000fe20000400000 */
[----:B------:R-:W-:Y:S01]  /*a670*/  F2FP.SATFINITE.E4M3.F32.PACK_AB_MERGE_C R3, R6, R3, RZ ;  /* 0x000000030603723e */ /* 0x000fe200048070ff */
[C---:B------:R-:W-:Y:S01]  /*a680*/  FMUL R33, R78.reuse, R40 ;  /* 0x000000284e217220 */ /* 0x040fe20000400000 */
        /* <DEDUP_REMOVED lines=8> */
[C---:B------:R-:W-:Y:S01]  /*a710*/  FMUL R30, R78.reuse, R37 ;  /* 0x000000254e1e7220 */ /* 0x040fe20000400000 */
[C---:B------:R-:W-:Y:S01]  /*a720*/  FMUL R37, R78.reuse, R44 ;  /* 0x0000002c4e257220 */ /* 0x040fe20000400000 */
[C---:B------:R-:W-:Y:S01]  /*a730*/  FMUL R24, R78.reuse, R31 ;  /* 0x0000001f4e187220 */ /* 0x040fe20000400000 */
[----:B------:R-:W-:Y:S01]  /*a740*/  F2FP.F16.E4M3.UNPACK_B R158, R158.H1 ;  /* 0x0000009eff9e723e */ /* 0x000fe200030006ff */
[--C-:B------:R-:W-:Y:S02]  /*a750*/  HADD2.F32 R108, -RZ, R155.reuse.H0_H0 ;  /* 0x2000009bff6c7230 */ /* 0x100fe40000004100 */
[----:B------:R-:W-:Y:S01]  /*a760*/  FMUL R27, R78, R34 ;  /* 0x000000224e1b7220 */ /* 0x000fe20000400000 */
[----:B------:R-:W-:Y:S02]  /*a770*/  HADD2.F32 R111, -RZ, R155.H1_H1 ;  /* 0x3000009bff6f7230 */ /* 0x000fe40000004100 */
[C---:B------:R-:W-:Y:S01]  /*a780*/  FFMA R24, R81.reuse, R107, R24 ;  /* 0x0000006b51187223 */ /* 0x040fe20000000018 */
[----:B------:R-:W-:Y:S01]  /*a790*/  F2FP.F16.E4M3.UNPACK_B R159, R159.H1 ;  /* 0x0000009fff9f723e */ /* 0x000fe200030006ff */
[C---:B------:R-:W-:Y:S01]  /*a7a0*/  FFMA R25, R81.reuse, R106, R25 ;  /* 0x0000006a51197223 */ /* 0x040fe20000000019 */
[C---:B------:R-:W-:Y:S01]  /*a7b0*/  FFMA R26, R81.reuse, R109, R26 ;  /* 0x0000006d511a7223 */ /* 0x040fe2000000001a */
[----:B------:R-:W-:Y:S01]  /*a7c0*/  F2FP.F16.E4M3.UNPACK_B R160, R160.H1 ;  /* 0x000000a0ffa0723e */ /* 0x000fe200030006ff */
[C---:B------:R-:W-:Y:S01]  /*a7d0*/  FFMA R27, R81.reuse, R108, R27 ;  /* 0x0000006c511b7223 */ /* 0x040fe2000000001b */
[----:B------:R-:W-:Y:S01]  /*a7e0*/  F2FP.SATFINITE.E4M3.F32.PACK_AB_MERGE_C R6, R24, R23, RZ ;  /* 0x000000171806723e */ /* 0x000fe200048070ff */
[C---:B------:R-:W-:Y:S01]  /*a7f0*/  FMUL R34, R78.reuse, R41 ;  /* 0x000000294e227220 */ /* 0x040fe20000400000 */
[C---:B------:R-:W-:Y:S01]  /*a800*/  FMUL R41, R78.reuse, R48 ;  /* 0x000000304e297220 */ /* 0x040fe20000400000 */
[----:B------:R-:W-:Y:S01]  /*a810*/  FMUL R28, R78, R35 ;  /* 0x000000234e1c7220 */ /* 0x000fe20000400000 */
[----:B------:R-:W-:Y:S01]  /*a820*/  F2FP.F16.E4M3.UNPACK_B R161, R161.H1 ;  /* 0x000000a1ffa1723e */ /* 0x000fe200030006ff */
[--C-:B------:R-:W-:Y:S01]  /*a830*/  HADD2.F32 R112, -RZ, R156.reuse.H0_H0 ;  /* 0x2000009cff707230 */ /* 0x100fe20000004100 */
[----:B------:R-:W-:Y:S01]  /*a840*/  F2FP.SATFINITE.E4M3.F32.PACK_AB_MERGE_C R6, R22, R21, R6 ;  /* 0x000000151606723e */ /* 0x000fe20004807006 */
[C---:B------:R-:W-:Y:S01]  /*a850*/  FFMA R28, R81.reuse, R111, R28 ;  /* 0x0000006f511c7223 */ /* 0x040fe2000000001c */
[C---:B------:R-:W-:Y:S01]  /*a860*/  FFMA R29, R81.reuse, R110, R29 ;  /* 0x0000006e511d7223 */ /* 0x040fe2000000001d */
[C---:B------:R-:W-:Y:S01]  /*a870*/  FFMA R30, R81.reuse, R113, R30 ;  /* 0x00000071511e7223 */ /* 0x040fe2000000001e */
[----:B------:R-:W-:Y:S02]  /*a880*/  HADD2.F32 R115, -RZ, R156.H1_H1 ;  /* 0x3000009cff737230 */ /* 0x000fe40000004100 */
[C---:B------:R-:W-:Y:S01]  /*a890*/  FMUL R31, R78.reuse, R38 ;  /* 0x000000264e1f7220 */ /* 0x040fe20000400000 */
[----:B------:R-:W-:Y:S01]  /*a8a0*/  F2FP.F16.E4M3.UNPACK_B R162, R162.H1 ;  /* 0x000000a2ffa2723e */ /* 0x000fe200030006ff */
[C---:B------:R-:W-:Y:S01]  /*a8b0*/  FMUL R38, R78.reuse, R45 ;  /* 0x0000002d4e267220 */ /* 0x040fe20000400000 */
[C---:B------:R-:W-:Y:S01]  /*a8c0*/  FMUL R45, R78.reuse, R52 ;  /* 0x000000344e2d7220 */ /* 0x040fe20000400000 */
[----:B------:R-:W-:Y:S01]  /*a8d0*/  F2FP.F16.E4M3.UNPACK_B R163, R163.H1 ;  /* 0x000000a3ffa3723e */ /* 0x000fe200030006ff */
[----:B------:R-:W-:Y:S01]  /*a8e0*/  FFMA R31, R81, R112, R31 ;  /* 0x00000070511f7223 */ /* 0x000fe2000000001f */
[----:B------:R-:W-:Y:S01]  /*a8f0*/  FMUL R52, R78, R59 ;  /* 0x0000003b4e347220 */ /* 0x000fe20000400000 */
[----:B------:R-:W-:Y:S01]  /*a900*/  IADD3 R76, PT, PT, R76, 0x1, RZ ;  /* 0x000000014c4c7810 */ /* 0x000fe20007ffe0ff */
[C---:B------:R-:W-:Y:S01]  /*a910*/  FMUL R59, R78.reuse, R66 ;  /* 0x000000424e3b7220 */ /* 0x040fe20000400000 */
[----:B------:R-:W-:Y:S01]  /*a920*/  F2FP.SATFINITE.E4M3.F32.PACK_AB_MERGE_C R66, R13, R12, R14 ;  /* 0x0000000c0d42723e */ /* 0x000fe2000480700e */
[C---:B------:R-:W-:Y:S01]  /*a930*/  FMUL R32, R78.reuse, R39 ;  /* 0x000000274e207220 */ /* 0x040fe20000400000 */
[--C-:B------:R-:W-:Y:S02]  /*a940*/  HADD2.F32 R116, -RZ, R157.reuse.H0_H0 ;  /* 0x2000009dff747230 */ /* 0x100fe40000004100 */
[C---:B------:R-:W-:Y:S01]  /*a950*/  FMUL R35, R78.reuse, R42 ;  /* 0x0000002a4e237220 */ /* 0x040fe20000400000 */
[----:B------:R-:W-:Y:S02]  /*a960*/  HADD2.F32 R119, -RZ, R157.H1_H1 ;  /* 0x3000009dff777230 */ /* 0x000fe40000004100 */
[C---:B------:R-:W-:Y:S01]  /*a970*/  FFMA R32, R81.reuse, R115, R32 ;  /* 0x0000007351207223 */ /* 0x040fe20000000020 */
[----:B------:R-:W-:Y:S01]  /*a980*/  FMUL R36, R78, R43 ;  /* 0x0000002b4e247220 */ /* 0x000fe20000400000 */
[C---:B------:R-:W-:Y:S01]  /*a990*/  FFMA R33, R81.reuse, R114, R33 ;  /* 0x0000007251217223 */ /* 0x040fe20000000021 */
[C---:B------:R-:W-:Y:S01]  /*a9a0*/  FFMA R34, R81.reuse, R117, R34 ;  /* 0x0000007551227223 */ /* 0x040fe20000000022 */
[--C-:B------:R-:W-:Y:S01]  /*a9b0*/  HADD2.F32 R120, -RZ, R158.reuse.H0_H0 ;  /* 0x2000009eff787230 */ /* 0x100fe20000004100 */
[----:B------:R-:W-:Y:S01]  /*a9c0*/  F2FP.SATFINITE.E4M3.F32.PACK_AB_MERGE_C R32, R32, R31, RZ ;  /* 0x0000001f2020723e */ /* 0x000fe200048070ff */
[C---:B------:R-:W-:Y:S01]  /*a9d0*/  FFMA R35, R81.reuse, R116, R35 ;  /* 0x0000007451237223 */ /* 0x040fe20000000023 */
[----:B------:R-:W-:Y:S02]  /*a9e0*/  HADD2.F32 R123, -RZ, R158.H1_H1 ;  /* 0x3000009eff7b7230 */ /* 0x000fe40000004100 */
[----:B------:R-:W-:Y:S01]  /*a9f0*/  FMUL R39, R78, R46 ;  /* 0x0000002e4e277220 */ /* 0x000fe20000400000 */
[----:B------:R-:W-:Y:S01]  /*aa00*/  F2FP.SATFINITE.E4M3.F32.PACK_AB_MERGE_C R32, R30, R29, R32 ;  /* 0x0000001d1e20723e */ /* 0x000fe20004807020 */
[C---:B------:R-:W-:Y:S01]  /*aa10*/  FFMA R36, R81.reuse, R119, R36 ;  /* 0x0000007751247223 */ /* 0x040fe20000000024 */
[C---:B------:R-:W-:Y:S01]  /*aa20*/  FMUL R40, R78.reuse, R47 ;  /* 0x0000002f4e287220 */ /* 0x040fe20000400000 */
[C---:B------:R-:W-:Y:S01]  /*aa30*/  FFMA R37, R81.reuse, R118, R37 ;  /* 0x0000007651257223 */ /* 0x040fe20000000025 */
[C---:B------:R-:W-:Y:S01]  /*aa40*/  FFMA R38, R81.reuse, R121, R38 ;  /* 0x0000007951267223 */ /* 0x040fe20000000026 */
[C---:B------:R-:W-:Y:S01]  /*aa50*/  FMUL R42, R78.reuse, R49 ;  /* 0x000000314e2a7220 */ /* 0x040fe20000400000 */
        /* <DEDUP_REMOVED lines=8> */
[C---:B------:R-:W-:Y:S01]  /*aae0*/  FMUL R57, R78.reuse, R64 ;  /* 0x000000404e397220 */ /* 0x040fe20000400000 */
[----:B------:R-:W-:Y:S01]  /*aaf0*/  FFMA R42, R81, R125, R42 ;  /* 0x0000007d512a7223 */ /* 0x000fe2000000002a */
[C---:B------:R-:W-:Y:S01]  /*ab00*/  FMUL R46, R78.reuse, R53 ;  /* 0x000000354e2e7220 */ /* 0x040fe20000400000 */
[--C-:B------:R-:W-:Y:S01]  /*ab10*/  HADD2.F32 R128, -RZ, R160.reuse.H0_H0 ;  /* 0x200000a0ff807230 */ /* 0x100fe20000004100 */
[----:B------:R-:W-:Y:S01]  /*ab20*/  F2FP.SATFINITE.E4M3.F32.PACK_AB_MERGE_C R64, R5, R4, R86 ;  /* 0x000000040540723e */ /* 0x000fe20004807056 */
[C---:B------:R-:W-:Y:S01]  /*ab30*/  FMUL R51, R78.reuse, R58 ;  /* 0x0000003a4e337220 */ /* 0x040fe20000400000 */
[C---:B------:R-:W-:Y:S01]  /*ab40*/  FMUL R53, R78.reuse, R60 ;  /* 0x0000003c4e357220 */ /* 0x040fe20000400000 */
[C---:B------:R-:W-:Y:S01]  /*ab50*/  FFMA R43, R81.reuse, R124, R43 ;  /* 0x0000007c512b7223 */ /* 0x040fe2000000002b */
[----:B------:R-:W-:Y:S02]  /*ab60*/  HADD2.F32 R131, -RZ, R160.H1_H1 ;  /* 0x300000a0ff837230 */ /* 0x000fe40000004100 */
[C---:B------:R-:W-:Y:S01]  /*ab70*/  FMUL R47, R78.reuse, R54 ;  /* 0x000000364e2f7220 */ /* 0x040fe20000400000 */
[C---:B------:R-:W-:Y:S01]  /*ab80*/  FMUL R58, R78.reuse, R65 ;  /* 0x000000414e3a7220 */ /* 0x040fe20000400000 */
[----:B------:R-:W-:Y:S01]  /*ab90*/  FMUL R60, R78, R67 ;  /* 0x000000434e3c7220 */ /* 0x000fe20000400000 */
[----:B------:R-:W-:Y:S01]  /*aba0*/  F2FP.SATFINITE.E4M3.F32.PACK_AB_MERGE_C R5, R20, R11, RZ ;  /* 0x0000000b1405723e */ /* 0x000fe200048070ff */
[----:B------:R-:W-:Y:S01]  /*abb0*/  FFMA R44, R81, R127, R44 ;  /* 0x0000007f512c7223 */ /* 0x000fe2000000002c */
[C---:B------:R-:W-:Y:S01]  /*abc0*/  FMUL R48, R78.reuse, R55 ;  /* 0x000000374e307220 */ /* 0x040fe20000400000 */
[----:B------:R-:W-:Y:S01]  /*abd0*/  F2FP.SATFINITE.E4M3.F32.PACK_AB_MERGE_C R65, R9, R8, R138 ;  /* 0x000000080941723e */ /* 0x000fe2000480708a */
[----:B------:R-:W-:Y:S01]  /*abe0*/  FFMA R45, R81, R126, R45 ;  /* 0x0000007e512d7223 */ /* 0x000fe2000000002d */
[----:B------:R-:W-:Y:S01]  /*abf0*/  F2FP.SATFINITE.E4M3.F32.PACK_AB_MERGE_C R67, R17, R16, R18 ;  /* 0x000000101143723e */ /* 0x000fe20004807012 */
[----:B------:R-:W-:Y:S01]  /*ac00*/  FMUL R49, R78, R56 ;  /* 0x000000384e317220 */ /* 0x000fe20000400000 */
[C---:B------:R-:W-:Y:S01]  /*ac10*/  FFMA R46, R81.reuse, R129, R46 ;  /* 0x00000081512e7223 */ /* 0x040fe2000000002e */
[--C-:B------:R-:W-:Y:S02]  /*ac20*/  HADD2.F32 R132, -RZ, R161.reuse.H0_H0 ;  /* 0x200000a1ff847230 */ /* 0x100fe40000004100 */
[C---:B------:R-:W-:Y:S01]  /*ac30*/  FFMA R47, R81.reuse, R128, R47 ;  /* 0x00000080512f7223 */ /* 0x040fe2000000002f */
[----:B------:R1:W-:Y:S01]  /*ac40*/  STS.128 [R172+UR49+0xa200], R64 ;  /* 0x00a20040ac007988 */ /* 0x0003e20008000c31 */
[----:B------:R-:W-:Y:S01]  /*ac50*/  HADD2.F32 R135, -RZ, R161.H1_H1 ;  /* 0x300000a1ff877230 */ /* 0x000fe20000004100 */
[----:B------:R-:W-:Y:S01]  /*ac60*/  F2FP.SATFINITE.E4M3.F32.PACK_AB_MERGE_C R5, R10, R7, R5 ;  /* 0x000000070a05723e */ /* 0x000fe20004807005 */
[C---:B------:R-:W-:Y:S01]  /*ac70*/  FFMA R48, R81.reuse, R131, R48 ;  /* 0x0000008351307223 */ /* 0x040fe20000000030 */
[----:B------:R-:W-:Y:S01]  /*ac80*/  F2FP.SATFINITE.E4M3.F32.PACK_AB_MERGE_C R7, R28, R27, RZ ;  /* 0x0000001b1c07723e */ /* 0x000fe200048070ff */
        /* <DEDUP_REMOVED lines=8> */
[----:B------:R-:W-:Y:S01]  /*ad10*/  FMUL R56, R78, R63 ;  /* 0x0000003f4e387220 */ /* 0x000fe20000400000 */
[----:B------:R-:W-:Y:S01]  /*ad20*/  F2FP.SATFINITE.E4M3.F32.PACK_AB_MERGE_C R4, R2, R0, R3 ;  /* 0x000000000204723e */ /* 0x000fe20004807003 */
[C---:B------:R-:W-:Y:S01]  /*ad30*/  FFMA R53, R81.reuse, R134, R53 ;  /* 0x0000008651357223 */ /* 0x040fe20000000035 */
[----:B------:R-:W-:Y:S01]  /*ad40*/  F2FP.SATFINITE.E4M3.F32.PACK_AB_MERGE_C R7, R26, R25, R7 ;  /* 0x000000191a07723e */ /* 0x000fe20004807007 */
[C---:B------:R-:W-:Y:S01]  /*ad50*/  FFMA R54, R81.reuse, R137, R54 ;  /* 0x0000008951367223 */ /* 0x040fe20000000036 */
[--C-:B------:R-:W-:Y:S02]  /*ad60*/  HADD2.F32 R84, -RZ, R163.reuse.H0_H0 ;  /* 0x200000a3ff547230 */ /* 0x100fe40000004100 */
[C---:B------:R-:W-:Y:S01]  /*ad70*/  FFMA R55, R81.reuse, R136, R55 ;  /* 0x0000008851377223 */ /* 0x040fe20000000037 */
[----:B------:R-:W-:Y:S01]  /*ad80*/  HADD2.F32 R85, -RZ, R163.H1_H1 ;  /* 0x300000a3ff557230 */ /* 0x000fe20000004100 */
[----:B------:R1:W-:Y:S01]  /*ad90*/  STS.128 [R192+0xa010], R4 ;  /* 0x00a01004c0007388 */ /* 0x0003e20000000c00 */
[----:B------:R-:W-:Y:S01]  /*ada0*/  F2FP.SATFINITE.E4M3.F32.PACK_AB_MERGE_C R35, R36, R35, RZ ;  /* 0x000000232423723e */ /* 0x000fe200048070ff */
[C---:B------:R-:W-:Y:S01]  /*adb0*/  FFMA R56, R81.reuse, R139, R56 ;  /* 0x0000008b51387223 */ /* 0x040fe20000000038 */
[----:B------:R-:W-:Y:S01]  /*adc0*/  F2FP.SATFINITE.E4M3.F32.PACK_AB_MERGE_C R39, R40, R39, RZ ;  /* 0x000000272827723e */ /* 0x000fe200048070ff */
[C---:B------:R-:W-:Y:S01]  /*add0*/  FFMA R57, R81.reuse, R82, R57 ;  /* 0x0000005251397223 */ /* 0x040fe20000000039 */
[----:B------:R-:W-:Y:S01]  /*ade0*/  F2FP.SATFINITE.E4M3.F32.PACK_AB_MERGE_C R43, R44, R43, RZ ;  /* 0x0000002b2c2b723e */ /* 0x000fe200048070ff */
[C---:B------:R-:W-:Y:S01]  /*adf0*/  FFMA R58, R81.reuse, R83, R58 ;  /* 0x00000053513a7223 */ /* 0x040fe2000000003a */
[C---:B------:R-:W-:Y:S01]  /*ae00*/  FFMA R59, R81.reuse, R84, R59 ;  /* 0x00000054513b7223 */ /* 0x040fe2000000003b */
[----:B------:R-:W-:Y:S01]  /*ae10*/  F2FP.SATFINITE.E4M3.F32.PACK_AB_MERGE_C R33, R34, R33, R35 ;  /* 0x000000212221723e */ /* 0x000fe20004807023 */
        /* <DEDUP_REMOVED lines=11> */
[----:B------:R-:W-:Y:S05]  /*aed0*/  F2FP.SATFINITE.E4M3.F32.PACK_AB_MERGE_C R51, R58, R57, R59 ;  /* 0x000000393a33723e */ /* 0x000fea000480703b */
        /* <DEDUP_REMOVED lines=18> */
.L_x_127:
[----:B------:R-:W-:Y:S05]  /*b000*/  BSYNC.RECONVERGENT B0 ;  /* 0x0000000000007941 */ /* 0x000fea0003800200 */
.L_x_126:
[----:B------:R-:W-:Y:S01]  /*b010*/  BAR.SYNC.DEFER_BLOCKING 0x1, 0x80 ;  /* 0x0042000000007b1d */ /* 0x000fe20000010000 */
[----:B------:R-:W-:Y:S01]  /*b020*/  ISETP.NE.AND P2, PT, R190, RZ, PT ;  /* 0x000000ffbe00720c */ /* 0x000fe20003f45270 */
[----:B------:R-:W-:Y:S01]  /*b030*/  IMAD.IADD R20, R75, 0x1, R147 ;  /* 0x000000014b147824 */ /* 0x000fe200078e0293 */
[----:B------:R-:W-:Y:S01]  /*b040*/  ISETP.NE.AND P0, PT, R191, 0x2, PT ;  /* 0x00000002bf00780c */ /* 0x000fe20003f05270 */
[----:B------:R-:W-:Y:S01]  /*b050*/  IMAD.IADD R21, R77, 0x1, R170 ;  /* 0x000000014d157824 */ /* 0x000fe200078e02aa */
[----:B------:R-:W-:Y:S02]  /*b060*/  ISETP.NE.AND P1, PT, R76, 0x2, PT ;  /* 0x000000024c00780c */ /* 0x000fe40003f25270 */
[----:B------:R-:W-:Y:S02]  /*b070*/  SEL R3, RZ, 0x1, P0 ;  /* 0x00000001ff037807 */ /* 0x000fe40000000000 */
[----:B------:R-:W-:Y:S02]  /*b080*/  SEL R0, RZ, 0x1, P1 ;  /* 0x00000001ff007807 */ /* 0x000fe40000800000 */
[----:B------:R-:W-:Y:S02]  /*b090*/  LOP3.LUT R182, R182, R3, RZ, 0x3c, !PT ;  /* 0x00000003b6b67212 */ /* 0x000fe400078e3cff */
[----:B------:R-:W-:Y:S02]  /*b0a0*/  LOP3.LUT R183, R183, R0, RZ, 0x3c, !PT ;  /* 0x00000000b7b77212 */ /* 0x000fe400078e3cff */
[----:B------:R-:W-:Y:S02]  /*b0b0*/  @P2 R2UR UR36, R179 ;  /* 0x00000000b32422ca */ /* 0x000fe400000e0000 */
[----:B------:R-:W-:Y:S02]  /*b0c0*/  SEL R191, R191, RZ, P0 ;  /* 0x000000ffbfbf7207 */ /* 0x000fe40000000000 */
[----:B------:R-:W-:Y:S01]  /*b0d0*/  SEL R76, R76, RZ, P1 ;  /* 0x000000ff4c4c7207 */ /* 0x000fe20000800000 */
[----:B------:R-:W-:Y:S10]  /*b0e0*/  @P2 BRA `(.L_x_128) ;  /* 0xffffff9800d82947 */ /* 0x000ff4000383ffff */
[----:B------:R-:W-:Y:S05]  /*b0f0*/  EXIT ;  /* 0x000000000000794d */ /* 0x000fea0003800000 */
.L_x_19:
[----:B--2---:R2:W1:Y:S02]  /*b100*/  SYNCS.PHASECHK.TRANS64.TRYWAIT P0, [R3+URZ+0x110], R2 ;  /* 0x00011002030075a7 */ /* 0x00446400080011ff */
[----:B-1----:R-:W-:Y:S05]  /*b110*/  @!P0 NANOSLEEP.SYNCS 0x989680 ;  /* 0x009896800000895d */ /* 0x002fea0003900000 */
[----:B------:R-:W1:Y:S02]  /*b120*/  @!P0 SYNCS.PHASECHK.TRANS64 P0, [R3+URZ+0x110], R2 ;  /* 0x00011002030085a7 */ /* 0x000e6400080010ff */
[----:B-1----:R-:W-:Y:S05]  /*b130*/  @!P0 BRA `(.L_x_19) ;  /* 0xfffffffc00f08947 */ /* 0x002fea000383ffff */
[----:B------:R-:W-:Y:S05]  /*b140*/  BRA `(.L_x_129) ;  /* 0xffffff64002c7947 */ /* 0x000fea000383ffff */
.L_x_22:
[----:B-1----:R-:W-:-:S07]  /*b150*/  MOV R2, UR33 ;  /* 0x0000002100027c02 */ /* 0x002fce0008000f00 */
.L_x_130:
[----:B-1----:R1:W2:Y:S02]  /*b160*/  SYNCS.PHASECHK.TRANS64.TRYWAIT P0, [R2+URZ+0x38], R5 ;  /* 0x00003805020075a7 */ /* 0x0022a400080011ff */
[----:B--2---:R-:W-:Y:S05]  /*b170*/  @!P0 NANOSLEEP.SYNCS 0x989680 ;  /* 0x009896800000895d */ /* 0x004fea0003900000 */
[----:B------:R-:W2:Y:S02]  /*b180*/  @!P0 SYNCS.PHASECHK.TRANS64 P0, [R2+URZ+0x38], R5 ;  /* 0x00003805020085a7 */ /* 0x000ea400080010ff */
[----:B--2---:R-:W-:Y:S05]  /*b190*/  @!P0 BRA `(.L_x_130) ;  /* 0xfffffffc00f08947 */ /* 0x004fea000383ffff */
[----:B------:R-:W-:Y:S05]  /*b1a0*/  BRA `(.L_x_21) ;  /* 0xffffff64007c7947 */ /* 0x000fea000383ffff */
.L_x_28:
[----:B-1----:R-:W-:-:S07]  /*b1b0*/  MOV R2, UR17 ;  /* 0x0000001100027c02 */ /* 0x002fce0008000f00 */
.L_x_131:
[----:B-1----:R1:W2:Y:S02]  /*b1c0*/  SYNCS.PHASECHK.TRANS64.TRYWAIT P0, [R2+URZ+0x38], R5 ;  /* 0x00003805020075a7 */ /* 0x0022a400080011ff */
[----:B--2---:R-:W-:Y:S05]  /*b1d0*/  @!P0 NANOSLEEP.SYNCS 0x989680 ;  /* 0x009896800000895d */ /* 0x004fea0003900000 */
[----:B------:R-:W2:Y:S02]  /*b1e0*/  @!P0 SYNCS.PHASECHK.TRANS64 P0, [R2+URZ+0x38], R5 ;  /* 0x00003805020085a7 */ /* 0x000ea400080010ff */
[----:B--2---:R-:W-:Y:S05]  /*b1f0*/  @!P0 BRA `(.L_x_131) ;  /* 0xfffffffc00f08947 */ /* 0x004fea000383ffff */
[----:B------:R-:W-:Y:S05]  /*b200*/  BRA `(.L_x_27) ;  /* 0xffffff6800247947 */ /* 0x000fea000383ffff */
.L_x_32:
[----:B-1----:R1:W2:Y:S02]  /*b210*/  SYNCS.PHASECHK.TRANS64.TRYWAIT P0, [R2+URZ+0xc0], R3 ;  /* 0x0000c003020075a7 */ /* 0x0022a400080011ff */
[----:B--2---:R-:W-:Y:S05]  /*b220*/  @!P0 NANOSLEEP.SYNCS 0x989680 ;  /* 0x009896800000895d */ /* 0x004fea0003900000 */
[----:B------:R-:W2:Y:S02]  /*b230*/  @!P0 SYNCS.PHASECHK.TRANS64 P0, [R2+URZ+0xc0], R3 ;  /* 0x0000c003020085a7 */ /* 0x000ea400080010ff */
[----:B--2---:R-:W-:Y:S05]  /*b240*/  @!P0 BRA `(.L_x_32) ;  /* 0xfffffffc00f08947 */ /* 0x004fea000383ffff */
[----:B------:R-:W-:Y:S05]  /*b250*/  BRA `(.L_x_132) ;  /* 0xffffff6800b47947 */ /* 0x000fea000383ffff */
.L_x_36:
[----:B----4-:R-:W-:-:S07]  /*b260*/  MOV R0, UR5 ;  /* 0x0000000500007c02 */ /* 0x010fce0008000f00 */
.L_x_133:
[----:B-1----:R1:W2:Y:S02]  /*b270*/  SYNCS.PHASECHK.TRANS64.TRYWAIT P0, [R0+URZ], R3 ;  /* 0x00000003000075a7 */ /* 0x0022a400080011ff */
[----:B--2---:R-:W-:Y:S05]  /*b280*/  @!P0 NANOSLEEP.SYNCS 0x989680 ;  /* 0x009896800000895d */ /* 0x004fea0003900000 */
[----:B------:R-:W2:Y:S02]  /*b290*/  @!P0 SYNCS.PHASECHK.TRANS64 P0, [R0+URZ], R3 ;  /* 0x00000003000085a7 */ /* 0x000ea400080010ff */
[----:B--2---:R-:W-:Y:S05]  /*b2a0*/  @!P0 BRA `(.L_x_133) ;  /* 0xfffffffc00f08947 */ /* 0x004fea000383ffff */
[----:B------:R-:W-:Y:S05]  /*b2b0*/  BRA `(.L_x_134) ;  /* 0xffffff7000247947 */ /* 0x000fea000383ffff */
.L_x_37:
[----:B----4-:R-:W-:-:S07]  /*b2c0*/  MOV R0, UR5 ;  /* 0x0000000500007c02 */ /* 0x010fce0008000f00 */
.L_x_135:
[----:B-1----:R1:W2:Y:S02]  /*b2d0*/  SYNCS.PHASECHK.TRANS64.TRYWAIT P0, [R0+URZ], R3 ;  /* 0x00000003000075a7 */ /* 0x0022a400080011ff */
[----:B--2---:R-:W-:Y:S05]  /*b2e0*/  @!P0 NANOSLEEP.SYNCS 0x989680 ;  /* 0x009896800000895d */ /* 0x004fea0003900000 */
[----:B------:R-:W2:Y:S02]  /*b2f0*/  @!P0 SYNCS.PHASECHK.TRANS64 P0, [R0+URZ], R3 ;  /* 0x00000003000085a7 */ /* 0x000ea400080010ff */
[----:B--2---:R-:W-:Y:S05]  /*b300*/  @!P0 BRA `(.L_x_135) ;  /* 0xfffffffc00f08947 */ /* 0x004fea000383ffff */
[----:B------:R-:W-:Y:S05]  /*b310*/  BRA `(.L_x_136) ;  /* 0xffffff7000307947 */ /* 0x000fea000383ffff */
.L_x_38:
[----:B----4-:R-:W-:-:S07]  /*b320*/  MOV R0, UR5 ;  /* 0x0000000500007c02 */ /* 0x010fce0008000f00 */
.L_x_137:
[----:B-1----:R1:W2:Y:S02]  /*b330*/  SYNCS.PHASECHK.TRANS64.TRYWAIT P0, [R0+URZ], R3 ;  /* 0x00000003000075a7 */ /* 0x0022a400080011ff */
[----:B--2---:R-:W-:Y:S05]  /*b340*/  @!P0 NANOSLEEP.SYNCS 0x989680 ;  /* 0x009896800000895d */ /* 0x004fea0003900000 */
[----:B------:R-:W2:Y:S02]  /*b350*/  @!P0 SYNCS.PHASECHK.TRANS64 P0, [R0+URZ], R3 ;  /* 0x00000003000085a7 */ /* 0x000ea400080010ff */
[----:B--2---:R-:W-:Y:S05]  /*b360*/  @!P0 BRA `(.L_x_137) ;  /* 0xfffffffc00f08947 */ /* 0x004fea000383ffff */
[----:B------:R-:W-:Y:S05]  /*b370*/  BRA `(.L_x_138) ;  /* 0xffffff70003c7947 */ /* 0x000fea000383ffff */
.L_x_39:
[----:B----4-:R-:W-:-:S07]  /*b380*/  MOV R0, UR5 ;  /* 0x0000000500007c02 */ /* 0x010fce0008000f00 */
.L_x_139:
[----:B-1----:R1:W2:Y:S02]  /*b390*/  SYNCS.PHASECHK.TRANS64.TRYWAIT P0, [R0+URZ], R3 ;  /* 0x00000003000075a7 */ /* 0x0022a400080011ff */
[----:B--2---:R-:W-:Y:S05]  /*b3a0*/  @!P0 NANOSLEEP.SYNCS 0x989680 ;  /* 0x009896800000895d */ /* 0x004fea0003900000 */
[----:B------:R-:W2:Y:S02]  /*b3b0*/  @!P0 SYNCS.PHASECHK.TRANS64 P0, [R0+URZ], R3 ;  /* 0x00000003000085a7 */ /* 0x000ea400080010ff */
[----:B--2---:R-:W-:Y:S05]  /*b3c0*/  @!P0 BRA `(.L_x_139) ;  /* 0xfffffffc00f08947 */ /* 0x004fea000383ffff */
[----:B------:R-:W-:Y:S05]  /*b3d0*/  BRA `(.L_x_140) ;  /* 0xffffff7000487947 */ /* 0x000fea000383ffff */
.L_x_40:
[----:B----4-:R-:W-:-:S07]  /*b3e0*/  MOV R0, UR5 ;  /* 0x0000000500007c02 */ /* 0x010fce0008000f00 */
.L_x_141:
[----:B-1----:R1:W2:Y:S02]  /*b3f0*/  SYNCS.PHASECHK.TRANS64.TRYWAIT P0, [R0+URZ], R3 ;  /* 0x00000003000075a7 */ /* 0x0022a400080011ff */
[----:B--2---:R-:W-:Y:S05]  /*b400*/  @!P0 NANOSLEEP.SYNCS 0x989680 ;  /* 0x009896800000895d */ /* 0x004fea0003900000 */
[----:B------:R-:W2:Y:S02]  /*b410*/  @!P0 SYNCS.PHASECHK.TRANS64 P0, [R0+URZ], R3 ;  /* 0x00000003000085a7 */ /* 0x000ea400080010ff */
[----:B--2---:R-:W-:Y:S05]  /*b420*/  @!P0 BRA `(.L_x_141) ;  /* 0xfffffffc00f08947 */ /* 0x004fea000383ffff */
[----:B------:R-:W-:Y:S05]  /*b430*/  BRA `(.L_x_142) ;  /* 0xffffff7000547947 */ /* 0x000fea000383ffff */
.L_x_41:
[----:B----4-:R-:W-:-:S07]  /*b440*/  MOV R0, UR5 ;  /* 0x0000000500007c02 */ /* 0x010fce0008000f00 */
.L_x_143:
[----:B-1----:R1:W2:Y:S02]  /*b450*/  SYNCS.PHASECHK.TRANS64.TRYWAIT P0, [R0+URZ], R3 ;  /* 0x00000003000075a7 */ /* 0x0022a400080011ff */
[----:B--2---:R-:W-:Y:S05]  /*b460*/  @!P0 NANOSLEEP.SYNCS 0x989680 ;  /* 0x009896800000895d */ /* 0x004fea0003900000 */
[----:B------:R-:W2:Y:S02]  /*b470*/  @!P0 SYNCS.PHASECHK.TRANS64 P0, [R0+URZ], R3 ;  /* 0x00000003000085a7 */ /* 0x000ea400080010ff */
[----:B--2---:R-:W-:Y:S05]  /*b480*/  @!P0 BRA `(.L_x_143) ;  /* 0xfffffffc00f08947 */ /* 0x004fea000383ffff */
[----:B------:R-:W-:Y:S05]  /*b490*/  BRA `(.L_x_144) ;  /* 0xffffff7000607947 */ /* 0x000fea000383ffff */
.L_x_44:
[----:B-1----:R1:W2:Y:S02]  /*b4a0*/  SYNCS.PHASECHK.TRANS64.TRYWAIT P0, [R0+URZ+0x100], R5 ;  /* 0x00010005000075a7 */ /* 0x0022a400080011ff */
[----:B--2---:R-:W-:Y:S05]  /*b4b0*/  @!P0 NANOSLEEP.SYNCS 0x989680 ;  /* 0x009896800000895d */ /* 0x004fea0003900000 */
[----:B------:R-:W2:Y:S02]  /*b4c0*/  @!P0 SYNCS.PHASECHK.TRANS64 P0, [R0+URZ+0x100], R5 ;  /* 0x00010005000085a7 */ /* 0x000ea400080010ff */
[----:B--2---:R-:W-:Y:S05]  /*b4d0*/  @!P0 BRA `(.L_x_44) ;  /* 0xfffffffc00f08947 */ /* 0x004fea000383ffff */
[----:B------:R-:W-:Y:S05]  /*b4e0*/  BRA `(.L_x_145) ;  /* 0xffffff7000bc7947 */ /* 0x000fea000383ffff */
.L_x_45:
[----:B------:R-:W-:-:S07]  /*b4f0*/  MOV R0, UR5 ;  /* 0x0000000500007c02 */ /* 0x000fce0008000f00 */
.L_x_146:
[----:B-1----:R1:W2:Y:S02]  /*b500*/  SYNCS.PHASECHK.TRANS64.TRYWAIT P0, [R0+URZ+0xd0], R5 ;  /* 0x0000d005000075a7 */ /* 0x0022a400080011ff */
[----:B--2---:R-:W-:Y:S05]  /*b510*/  @!P0 NANOSLEEP.SYNCS 0x989680 ;  /* 0x009896800000895d */ /* 0x004fea0003900000 */
[----:B------:R-:W2:Y:S02]  /*b520*/  @!P0 SYNCS.PHASECHK.TRANS64 P0, [R0+URZ+0xd0], R5 ;  /* 0x0000d005000085a7 */ /* 0x000ea400080010ff */
[----:B--2---:R-:W-:Y:S05]  /*b530*/  @!P0 BRA `(.L_x_146) ;  /* 0xfffffffc00f08947 */ /* 0x004fea000383ffff */
[----:B------:R-:W-:Y:S05]  /*b540*/  BRA `(.L_x_147) ;  /* 0xffffff7000cc7947 */ /* 0x000fea000383ffff */
.L_x_46:
[----:B-1----:R1:W2:Y:S02]  /*b550*/  SYNCS.PHASECHK.TRANS64.TRYWAIT P1, [R0+URZ+0xc0], R5 ;  /* 0x0000c005000075a7 */ /* 0x0022a400080211ff */
[----:B--2---:R-:W-:Y:S05]  /*b560*/  @!P1 NANOSLEEP.SYNCS 0x989680 ;  /* 0x009896800000995d */ /* 0x004fea0003900000 */
[----:B------:R-:W2:Y:S02]  /*b570*/  @!P1 SYNCS.PHASECHK.TRANS64 P1, [R0+URZ+0xc0], R5 ;  /* 0x0000c005000095a7 */ /* 0x000ea400080210ff */
[----:B--2---:R-:W-:Y:S05]  /*b580*/  @!P1 BRA `(.L_x_46) ;  /* 0xfffffffc00f09947 */ /* 0x004fea000383ffff */
[----:B------:R-:W-:Y:S05]  /*b590*/  BRA `(.L_x_148) ;  /* 0xffffff7000fc7947 */ /* 0x000fea000383ffff */
.L_x_49:
[----:B------:R-:W-:-:S07]  /*b5a0*/  MOV R0, UR5 ;  /* 0x0000000500007c02 */ /* 0x000fce0008000f00 */
.L_x_149:
[----:B-1----:R1:W2:Y:S02]  /*b5b0*/  SYNCS.PHASECHK.TRANS64.TRYWAIT P0, [R0+URZ+0xd0], R3 ;  /* 0x0000d003000075a7 */ /* 0x0022a400080011ff */
[----:B--2---:R-:W-:Y:S05]  /*b5c0*/  @!P0 NANOSLEEP.SYNCS 0x989680 ;  /* 0x009896800000895d */ /* 0x004fea0003900000 */
[----:B------:R-:W2:Y:S02]  /*b5d0*/  @!P0 SYNCS.PHASECHK.TRANS64 P0, [R0+URZ+0xd0], R3 ;  /* 0x0000d003000085a7 */ /* 0x000ea400080010ff */
[----:B--2---:R-:W-:Y:S05]  /*b5e0*/  @!P0 BRA `(.L_x_149) ;  /* 0xfffffffc00f08947 */ /* 0x004fea000383ffff */
[----:B------:R-:W-:Y:S05]  /*b5f0*/  BRA `(.L_x_48) ;  /* 0xffffff7400507947 */ /* 0x000fea000383ffff */
.L_x_56:
[----:B-1----:R1:W2:Y:S02]  /*b600*/  SYNCS.PHASECHK.TRANS64.TRYWAIT P1, [R0+URZ+0xc0], R5 ;  /* 0x0000c005000075a7 */ /* 0x0022a400080211ff */
[----:B--2---:R-:W-:Y:S05]  /*b610*/  @!P1 NANOSLEEP.SYNCS 0x989680 ;  /* 0x009896800000995d */ /* 0x004fea0003900000 */
[----:B------:R-:W2:Y:S02]  /*b620*/  @!P1 SYNCS.PHASECHK.TRANS64 P1, [R0+URZ+0xc0], R5 ;  /* 0x0000c005000095a7 */ /* 0x000ea400080210ff */
[----:B--2---:R-:W-:Y:S05]  /*b630*/  @!P1 BRA `(.L_x_56) ;  /* 0xfffffffc00f09947 */ /* 0x004fea000383ffff */
[----:B------:R-:W-:Y:S05]  /*b640*/  BRA `(.L_x_150) ;  /* 0xffffff7800b07947 */ /* 0x000fea000383ffff */
.L_x_57:
[----:B------:R-:W-:-:S07]  /*b650*/  MOV R3, UR8 ;  /* 0x0000000800037c02 */ /* 0x000fce0008000f00 */
.L_x_151:
[----:B-1----:R1:W2:Y:S02]  /*b660*/  SYNCS.PHASECHK.TRANS64.TRYWAIT P0, [R3+URZ+0xf0], R0 ;  /* 0x0000f000030075a7 */ /* 0x0022a400080011ff */
[----:B--2---:R-:W-:Y:S05]  /*b670*/  @!P0 NANOSLEEP.SYNCS 0x989680 ;  /* 0x009896800000895d */ /* 0x004fea0003900000 */
[----:B------:R-:W2:Y:S02]  /*b680*/  @!P0 SYNCS.PHASECHK.TRANS64 P0, [R3+URZ+0xf0], R0 ;  /* 0x0000f000030085a7 */ /* 0x000ea400080010ff */
[----:B--2---:R-:W-:Y:S05]  /*b690*/  @!P0 BRA `(.L_x_151) ;  /* 0xfffffffc00f08947 */ /* 0x004fea000383ffff */
[----:B------:R-:W-:Y:S05]  /*b6a0*/  BRA `(.L_x_152) ;  /* 0xffffff7800e87947 */ /* 0x000fea000383ffff */
.L_x_60:
[----:B------:R-:W-:Y:S07]  /*b6b0*/  MOV R0, UR7 ;  /* 0x0000000700007c02 */ /* 0x000fee0008000f00 */
.L_x_153:
[----:B-1----:R1:W2:Y:S02]  /*b6c0*/  SYNCS.PHASECHK.TRANS64.TRYWAIT P0, [R0+URZ], R3 ;  /* 0x00000003000075a7 */ /* 0x0022a400080011ff */
[----:B--2---:R-:W-:Y:S05]  /*b6d0*/  @!P0 NANOSLEEP.SYNCS 0x989680 ;  /* 0x009896800000895d */ /* 0x004fea0003900000 */
[----:B------:R-:W2:Y:S02]  /*b6e0*/  @!P0 SYNCS.PHASECHK.TRANS64 P0, [R0+URZ], R3 ;  /* 0x00000003000085a7 */ /* 0x000ea400080010ff */
[----:B--2---:R-:W-:Y:S05]  /*b6f0*/  @!P0 BRA `(.L_x_153) ;  /* 0xfffffffc00f08947 */ /* 0x004fea000383ffff */
[----:B------:R-:W-:Y:S05]  /*b700*/  BRA `(.L_x_59) ;  /* 0xffffff7c00047947 */ /* 0x000fea000383ffff */
.L_x_63:
[----:B------:R-:W-:-:S07]  /*b710*/  MOV R0, UR5 ;  /* 0x0000000500007c02 */ /* 0x000fce0008000f00 */
.L_x_154:
[----:B--2---:R2:W3:Y:S02]  /*b720*/  SYNCS.PHASECHK.TRANS64.TRYWAIT P0, [R0+URZ], R3 ;  /* 0x00000003000075a7 */ /* 0x0044e400080011ff */
[----:B---3--:R-:W-:Y:S05]  /*b730*/  @!P0 NANOSLEEP.SYNCS 0x989680 ;  /* 0x009896800000895d */ /* 0x008fea0003900000 */
[----:B------:R-:W3:Y:S02]  /*b740*/  @!P0 SYNCS.PHASECHK.TRANS64 P0, [R0+URZ], R3 ;  /* 0x00000003000085a7 */ /* 0x000ee400080010ff */
[----:B---3--:R-:W-:Y:S05]  /*b750*/  @!P0 BRA `(.L_x_154) ;  /* 0xfffffffc00f08947 */ /* 0x008fea000383ffff */
[----:B------:R-:W-:Y:S05]  /*b760*/  BRA `(.L_x_155) ;  /* 0xffffff7c00b87947 */ /* 0x000fea000383ffff */
.L_x_64:
[----:B------:R-:W-:-:S07]  /*b770*/  MOV R0, UR7 ;  /* 0x0000000700007c02 */ /* 0x000fce0008000f00 */
.L_x_156:
[----:B--2---:R2:W3:Y:S02]  /*b780*/  SYNCS.PHASECHK.TRANS64.TRYWAIT P0, [R0+URZ], R3 ;  /* 0x00000003000075a7 */ /* 0x0044e400080011ff */
[----:B---3--:R-:W-:Y:S05]  /*b790*/  @!P0 NANOSLEEP.SYNCS 0x989680 ;  /* 0x009896800000895d */ /* 0x008fea0003900000 */
[----:B------:R-:W3:Y:S02]  /*b7a0*/  @!P0 SYNCS.PHASECHK.TRANS64 P0, [R0+URZ], R3 ;  /* 0x00000003000085a7 */ /* 0x000ee400080010ff */
[----:B---3--:R-:W-:Y:S05]  /*b7b0*/  @!P0 BRA `(.L_x_156) ;  /* 0xfffffffc00f08947 */ /* 0x008fea000383ffff */
[----:B------:R-:W-:Y:S05]  /*b7c0*/  BRA `(.L_x_157) ;  /* 0xffffff7c00c47947 */ /* 0x000fea000383ffff */
.L_x_69:
[----:B--2---:R2:W3:Y:S02]  /*b7d0*/  SYNCS.PHASECHK.TRANS64.TRYWAIT P0, [R0+URZ+0xc0], R3 ;  /* 0x0000c003000075a7 */ /* 0x0044e400080011ff */
[----:B---3--:R-:W-:Y:S05]  /*b7e0*/  @!P0 NANOSLEEP.SYNCS 0x989680 ;  /* 0x009896800000895d */ /* 0x008fea0003900000 */
[----:B------:R-:W3:Y:S02]  /*b7f0*/  @!P0 SYNCS.PHASECHK.TRANS64 P0, [R0+URZ+0xc0], R3 ;  /* 0x0000c003000085a7 */ /* 0x000ee400080010ff */
[----:B---3--:R-:W-:Y:S05]  /*b800*/  @!P0 BRA `(.L_x_69) ;  /* 0xfffffffc00f08947 */ /* 0x008fea000383ffff */
[----:B------:R-:W-:Y:S05]  /*b810*/  BRA `(.L_x_158) ;  /* 0xffffff8000d07947 */ /* 0x000fea000383ffff */
.L_x_72:
[----:B------:R-:W-:Y:S07]  /*b820*/  MOV R0, UR7 ;  /* 0x0000000700007c02 */ /* 0x000fee0008000f00 */
.L_x_159:
[----:B--2---:R2:W3:Y:S02]  /*b830*/  SYNCS.PHASECHK.TRANS64.TRYWAIT P0, [R0+URZ+0xb8], R3 ;  /* 0x0000b803000075a7 */ /* 0x0044e400080011ff */
[----:B---3--:R-:W-:Y:S05]  /*b840*/  @!P0 NANOSLEEP.SYNCS 0x989680 ;  /* 0x009896800000895d */ /* 0x008fea0003900000 */
[----:B------:R-:W3:Y:S02]  /*b850*/  @!P0 SYNCS.PHASECHK.TRANS64 P0, [R0+URZ+0xb8], R3 ;  /* 0x0000b803000085a7 */ /* 0x000ee400080010ff */
[----:B---3--:R-:W-:Y:S05]  /*b860*/  @!P0 BRA `(.L_x_159) ;  /* 0xfffffffc00f08947 */ /* 0x008fea000383ffff */
[----:B------:R-:W-:Y:S05]  /*b870*/  BRA `(.L_x_71) ;  /* 0xffffff8400b07947 */ /* 0x000fea000383ffff */
.L_x_75:
[----:B------:R-:W-:Y:S07]  /*b880*/  MOV R3, UR7 ;  /* 0x0000000700037c02 */ /* 0x000fee0008000f00 */
.L_x_160:
[----:B-1----:R1:W2:Y:S02]  /*b890*/  SYNCS.PHASECHK.TRANS64.TRYWAIT P0, [R3+URZ+0x90], R12 ;  /* 0x0000900c030075a7 */ /* 0x0022a400080011ff */
[----:B--2---:R-:W-:Y:S05]  /*b8a0*/  @!P0 NANOSLEEP.SYNCS 0x989680 ;  /* 0x009896800000895d */ /* 0x004fea0003900000 */
[----:B------:R-:W2:Y:S02]  /*b8b0*/  @!P0 SYNCS.PHASECHK.TRANS64 P0, [R3+URZ+0x90], R12 ;  /* 0x0000900c030085a7 */ /* 0x000ea400080010ff */
[----:B--2---:R-:W-:Y:S05]  /*b8c0*/  @!P0 BRA `(.L_x_160) ;  /* 0xfffffffc00f08947 */ /* 0x004fea000383ffff */
[----:B------:R-:W-:Y:S05]  /*b8d0*/  BRA `(.L_x_161) ;  /* 0xffffff8800287947 */ /* 0x000fea000383ffff */
.L_x_76:
[----:B-1----:R-:W-:Y:S07]  /*b8e0*/  MOV R3, UR7 ;  /* 0x0000000700037c02 */ /* 0x002fee0008000f00 */
.L_x_162:
[----:B-1----:R1:W2:Y:S02]  /*b8f0*/  SYNCS.PHASECHK.TRANS64.TRYWAIT P0, [R3+URZ+0x98], R12 ;  /* 0x0000980c030075a7 */ /* 0x0022a400080011ff */
[----:B--2---:R-:W-:Y:S05]  /*b900*/  @!P0 NANOSLEEP.SYNCS 0x989680 ;  /* 0x009896800000895d */ /* 0x004fea0003900000 */
[----:B------:R-:W2:Y:S02]  /*b910*/  @!P0 SYNCS.PHASECHK.TRANS64 P0, [R3+URZ+0x98], R12 ;  /* 0x0000980c030085a7 */ /* 0x000ea400080010ff */
[----:B--2---:R-:W-:Y:S05]  /*b920*/  @!P0 BRA `(.L_x_162) ;  /* 0xfffffffc00f08947 */ /* 0x004fea000383ffff */
[----:B------:R-:W-:Y:S05]  /*b930*/  BRA `(.L_x_163) ;  /* 0xffffff8800647947 */ /* 0x000fea000383ffff */
.L_x_77:
[----:B-1----:R-:W-:Y:S07]  /*b940*/  MOV R3, UR7 ;  /* 0x0000000700037c02 */ /* 0x002fee0008000f00 */
.L_x_164:
[----:B-1----:R1:W2:Y:S02]  /*b950*/  SYNCS.PHASECHK.TRANS64.TRYWAIT P0, [R3+URZ+0xa0], R12 ;  /* 0x0000a00c030075a7 */ /* 0x0022a400080011ff */
[----:B--2---:R-:W-:Y:S05]  /*b960*/  @!P0 NANOSLEEP.SYNCS 0x989680 ;  /* 0x009896800000895d */ /* 0x004fea0003900000 */
[----:B------:R-:W2:Y:S02]  /*b970*/  @!P0 SYNCS.PHASECHK.TRANS64 P0, [R3+URZ+0xa0], R12 ;  /* 0x0000a00c030085a7 */ /* 0x000ea400080010ff */
[----:B--2---:R-:W-:Y:S05]  /*b980*/  @!P0 BRA `(.L_x_164) ;  /* 0xfffffffc00f08947 */ /* 0x004fea000383ffff */
[----:B------:R-:W-:Y:S05]  /*b990*/  BRA `(.L_x_165) ;  /* 0xffffff8800ac7947 */ /* 0x000fea000383ffff */
.L_x_78:
[----:B------:R-:W-:Y:S07]  /*b9a0*/  MOV R3, UR7 ;  /* 0x0000000700037c02 */ /* 0x000fee0008000f00 */
.L_x_166:
[----:B-1----:R1:W2:Y:S02]  /*b9b0*/  SYNCS.PHASECHK.TRANS64.TRYWAIT P0, [R3+URZ+0xa8], R12 ;  /* 0x0000a80c030075a7 */ /* 0x0022a400080011ff */
[----:B--2---:R-:W-:Y:S05]  /*b9c0*/  @!P0 NANOSLEEP.SYNCS 0x989680 ;  /* 0x009896800000895d */ /* 0x004fea0003900000 */
[----:B------:R-:W2:Y:S02]  /*b9d0*/  @!P0 SYNCS.PHASECHK.TRANS64 P0, [R3+URZ+0xa8], R12 ;  /* 0x0000a80c030085a7 */ /* 0x000ea400080010ff */
[----:B--2---:R-:W-:Y:S05]  /*b9e0*/  @!P0 BRA `(.L_x_166) ;  /* 0xfffffffc00f08947 */ /* 0x004fea000383ffff */
[----:B------:R-:W-:Y:S05]  /*b9f0*/  BRA `(.L_x_167) ;  /* 0xffffff8c00347947 */ /* 0x000fea000383ffff */
.L_x_80:
[----:B------:R-:W-:-:S07]  /*ba00*/  MOV R0, UR7 ;  /* 0x0000000700007c02 */ /* 0x000fce0008000f00 */
.L_x_168:
[----:B-1----:R1:W3:Y:S02]  /*ba10*/  SYNCS.PHASECHK.TRANS64.TRYWAIT P0, [R0+URZ+0x90], R3 ;  /* 0x00009003000075a7 */ /* 0x0022e400080011ff */
[----:B---3--:R-:W-:Y:S05]  /*ba20*/  @!P0 NANOSLEEP.SYNCS 0x989680 ;  /* 0x009896800000895d */ /* 0x008fea0003900000 */
[----:B------:R-:W3:Y:S02]  /*ba30*/  @!P0 SYNCS.PHASECHK.TRANS64 P0, [R0+URZ+0x90], R3 ;  /* 0x00009003000085a7 */ /* 0x000ee400080010ff */
[----:B---3--:R-:W-:Y:S05]  /*ba40*/  @!P0 BRA `(.L_x_168) ;  /* 0xfffffffc00f08947 */ /* 0x008fea000383ffff */
[----:B------:R-:W-:Y:S05]  /*ba50*/  BRA `(.L_x_169) ;  /* 0xffffff8c00a47947 */ /* 0x000fea000383ffff */
.L_x_81:
[----:B-1----:R-:W-:-:S07]  /*ba60*/  MOV R0, UR7 ;  /* 0x0000000700007c02 */ /* 0x002fce0008000f00 */
.L_x_170:
[----:B-1----:R1:W3:Y:S02]  /*ba70*/  SYNCS.PHASECHK.TRANS64.TRYWAIT P0, [R0+URZ+0x98], R3 ;  /* 0x00009803000075a7 */ /* 0x0022e400080011ff */
[----:B---3--:R-:W-:Y:S05]  /*ba80*/  @!P0 NANOSLEEP.SYNCS 0x989680 ;  /* 0x009896800000895d */ /* 0x008fea0003900000 */
[----:B------:R-:W3:Y:S02]  /*ba90*/  @!P0 SYNCS.PHASECHK.TRANS64 P0, [R0+URZ+0x98], R3 ;  /* 0x00009803000085a7 */ /* 0x000ee400080010ff */
[----:B---3--:R-:W-:Y:S05]  /*baa0*/  @!P0 BRA `(.L_x_170) ;  /* 0xfffffffc00f08947 */ /* 0x008fea000383ffff */
[----:B------:R-:W-:Y:S05]  /*bab0*/  BRA `(.L_x_171) ;  /* 0xffffff8c00947947 */ /* 0x000fea000383ffff */
.L_x_82:
[----:B-1----:R-:W-:-:S07]  /*bac0*/  MOV R0, UR7 ;  /* 0x0000000700007c02 */ /* 0x002fce0008000f00 */
.L_x_172:
[----:B-1----:R1:W3:Y:S02]  /*bad0*/  SYNCS.PHASECHK.TRANS64.TRYWAIT P0, [R0+URZ+0xa0], R3 ;  /* 0x0000a003000075a7 */ /* 0x0022e400080011ff */
[----:B---3--:R-:W-:Y:S05]  /*bae0*/  @!P0 NANOSLEEP.SYNCS 0x989680 ;  /* 0x009896800000895d */ /* 0x008fea0003900000 */
[----:B------:R-:W3:Y:S02]  /*baf0*/  @!P0 SYNCS.PHASECHK.TRANS64 P0, [R0+URZ+0xa0], R3 ;  /* 0x0000a003000085a7 */ /* 0x000ee400080010ff */
[----:B---3--:R-:W-:Y:S05]  /*bb00*/  @!P0 BRA `(.L_x_172) ;  /* 0xfffffffc00f08947 */ /* 0x008fea000383ffff */
[----:B------:R-:W-:Y:S05]  /*bb10*/  BRA `(.L_x_173) ;  /* 0xffffff8c00847947 */ /* 0x000fea000383ffff */
.L_x_84:
[----:B--2---:R2:W4:Y:S02]  /*bb20*/  SYNCS.PHASECHK.TRANS64.TRYWAIT P0, [R0+URZ+0xc0], R3 ;  /* 0x0000c003000075a7 */ /* 0x00452400080011ff */
[----:B----4-:R-:W-:Y:S05]  /*bb30*/  @!P0 NANOSLEEP.SYNCS 0x989680 ;  /* 0x009896800000895d */ /* 0x010fea0003900000 */
[----:B------:R-:W4:Y:S02]  /*bb40*/  @!P0 SYNCS.PHASECHK.TRANS64 P0, [R0+URZ+0xc0], R3 ;  /* 0x0000c003000085a7 */ /* 0x000f2400080010ff */
[----:B----4-:R-:W-:Y:S05]  /*bb50*/  @!P0 BRA `(.L_x_84) ;  /* 0xfffffffc00f08947 */ /* 0x010fea000383ffff */
[----:B------:R-:W-:Y:S05]  /*bb60*/  BRA `(.L_x_174) ;  /* 0xffffff90004c7947 */ /* 0x000fea000383ffff */
.L_x_95:
[----:B-1----:R1:W3:Y:S02]  /*bb70*/  SYNCS.PHASECHK.TRANS64.TRYWAIT P1, [R3+URZ+0x70], R0 ;  /* 0x00007000030075a7 */ /* 0x0022e400080211ff */
[----:B---3--:R-:W-:Y:S05]  /*bb80*/  @!P1 NANOSLEEP.SYNCS 0x989680 ;  /* 0x009896800000995d */ /* 0x008fea0003900000 */
[----:B------:R-:W3:Y:S02]  /*bb90*/  @!P1 SYNCS.PHASECHK.TRANS64 P1, [R3+URZ+0x70], R0 ;  /* 0x00007000030095a7 */ /* 0x000ee400080210ff */
[----:B---3--:R-:W-:Y:S05]  /*bba0*/  @!P1 BRA `(.L_x_95) ;  /* 0xfffffffc00f09947 */ /* 0x008fea000383ffff */
[----:B------:R-:W-:Y:S05]  /*bbb0*/  BRA `(.L_x_94) ;  /* 0xffffff9c00707947 */ /* 0x000fea000383ffff */
.L_x_97:
[----:B-1----:R1:W4:Y:S02]  /*bbc0*/  SYNCS.PHASECHK.TRANS64.TRYWAIT P0, [R193+URZ+0xe0], R2 ;  /* 0x0000e002c10075a7 */ /* 0x00232400080011ff */
[----:B----4-:R-:W-:Y:S05]  /*bbd0*/  @!P0 NANOSLEEP.SYNCS 0x989680 ;  /* 0x009896800000895d */ /* 0x010fea0003900000 */
[----:B------:R-:W4:Y:S02]  /*bbe0*/  @!P0 SYNCS.PHASECHK.TRANS64 P0, [R193+URZ+0xe0], R2 ;  /* 0x0000e002c10085a7 */ /* 0x000f2400080010ff */
[----:B----4-:R-:W-:Y:S05]  /*bbf0*/  @!P0 BRA `(.L_x_97) ;  /* 0xfffffffc00f08947 */ /* 0x010fea000383ffff */
[----:B------:R-:W-:Y:S05]  /*bc00*/  BRA `(.L_x_96) ;  /* 0xffffff9c00cc7947 */ /* 0x000fea000383ffff */
.L_x_106:
[----:B--2---:R2:W3:Y:S02]  /*bc10*/  SYNCS.PHASECHK.TRANS64.TRYWAIT P0, [R204+URZ+0x70], R3 ;  /* 0x00007003cc0075a7 */ /* 0x0044e400080011ff */
[----:B---3--:R-:W-:Y:S05]  /*bc20*/  @!P0 NANOSLEEP.SYNCS 0x989680 ;  /* 0x009896800000895d */ /* 0x008fea0003900000 */
[----:B------:R-:W3:Y:S02]  /*bc30*/  @!P0 SYNCS.PHASECHK.TRANS64 P0, [R204+URZ+0x70], R3 ;  /* 0x00007003cc0085a7 */ /* 0x000ee400080010ff */
[----:B---3--:R-:W-:Y:S05]  /*bc40*/  @!P0 BRA `(.L_x_106) ;  /* 0xfffffffc00f08947 */ /* 0x008fea000383ffff */
[----:B------:R-:W-:Y:S05]  /*bc50*/  BRA `(.L_x_105) ;  /* 0xffffffb000d87947 */ /* 0x000fea000383ffff */
.L_x_115:
[----:B--2---:R2:W3:Y:S02]  /*bc60*/  SYNCS.PHASECHK.TRANS64.TRYWAIT P0, [R0+URZ+0x70], R5 ;  /* 0x00007005000075a7 */ /* 0x0044e400080011ff */
[----:B---3--:R-:W-:Y:S05]  /*bc70*/  @!P0 NANOSLEEP.SYNCS 0x989680 ;  /* 0x009896800000895d */ /* 0x008fea0003900000 */
[----:B------:R-:W3:Y:S02]  /*bc80*/  @!P0 SYNCS.PHASECHK.TRANS64 P0, [R0+URZ+0x70], R5 ;  /* 0x00007005000085a7 */ /* 0x000ee400080010ff */
[----:B---3--:R-:W-:Y:S05]  /*bc90*/  @!P0 BRA `(.L_x_115) ;  /* 0xfffffffc00f08947 */ /* 0x008fea000383ffff */
[----:B------:R-:W-:Y:S05]  /*bca0*/  BRA `(.L_x_114) ;  /* 0xffffffc800307947 */ /* 0x000fea000383ffff */
.L_x_124:
[----:B--2---:R2:W3:Y:S02]  /*bcb0*/  SYNCS.PHASECHK.TRANS64.TRYWAIT P0, [R0+URZ+0x70], R3 ;  /* 0x00007003000075a7 */ /* 0x0044e400080011ff */
[----:B---3--:R-:W-:Y:S05]  /*bcc0*/  @!P0 NANOSLEEP.SYNCS 0x989680 ;  /* 0x009896800000895d */ /* 0x008fea0003900000 */
[----:B------:R-:W3:Y:S02]  /*bcd0*/  @!P0 SYNCS.PHASECHK.TRANS64 P0, [R0+URZ+0x70], R3 ;  /* 0x00007003000085a7 */ /* 0x000ee400080010ff */
[----:B---3--:R-:W-:Y:S05]  /*bce0*/  @!P0 BRA `(.L_x_124) ;  /* 0xfffffffc00f08947 */ /* 0x008fea000383ffff */
[----:B------:R-:W-:Y:S05]  /*bcf0*/  BRA `(.L_x_123) ;  /* 0xffffffdc00947947 */ /* 0x000fea000383ffff */
        .weak           $__internal_0_$__cuda_sm10x_tcgen05_guardrail_trap_col_being_dealloced_not_returned_by_alloc
        .type           $__internal_0_$__cuda_sm10x_tcgen05_guardrail_trap_col_being_dealloced_not_returned_by_alloc,@function
        .size           $__internal_0_$__cuda_sm10x_tcgen05_guardrail_trap_col_being_dealloced_not_returned_by_alloc,($__internal_1_$__cuda_sm10x_tcgen05_guardrail_trap_phase_invalid_during_alloc - $__internal_0_$__cuda_sm10x_tcgen05_guardrail_trap_col_being_dealloced_not_returned_by_alloc)
$__internal_0_$__cuda_sm10x_tcgen05_guardrail_trap_col_being_dealloced_not_returned_by_alloc:
[----:B------:R-:W-:Y:S05]  /*bd00*/  BPT.TRAP 0x1 ;  /* 0x000000040000795c */ /* 0x000fea0000300000 */
[----:B------:R-:W-:-:S04]  /*bd10*/  HFMA2 R3, -RZ, RZ, 0, 0 ;  /* 0x00000000ff037431 */ /* 0x000fc800000001ff */
[----:B------:R-:W-:Y:S05]  /*bd20*/  RET.REL.NODEC R2 `(_ZN7cutlass13device_kernelINS_4gemm6kernel13GemmUniversalIN4cute5tupleIJiiiiEEENS1_10collective13CollectiveMmaINS1_35MainloopSm100TmaUmmaWarpSpecializedILi7ELi2ELi2ENS5_IJNS4_1CILi1EEESB_SB_EEEEENS5_IJNSA_ILi128EEENSA_ILi256EEENSA_ILi64EEEEEENS_12float_e4m3_tENS5_IJlSB_lEEESI_SJ_NS4_8TiledMMAINS4_8MMA_AtomIJNS4_10MMA_TraitsINS4_19SM100_MMA_F8F6F4_SSEJSI_SI_fSE_SF_NS4_17integral_constantINS4_4UMMA5MajorELSQ_0EEESR_NSO_INSP_7ScaleInELSS_0EEEST_EEEEEENS4_6LayoutISC_NS5_IJNSA_ILi0EEESX_SX_EEEEENS5_IJNS4_10UnderscoreES10_S10_EEEEENS4_13SM90_TMA_LOADENS4_14ComposedLayoutINS4_7SwizzleILi2ELi4ELi3EEENS4_18smem_ptr_flag_bitsILi8EEENSW_INS5_IJNSA_ILi8EEESG_EEENS5_IJSG_SB_EEEEEEEvNS4_8identityES13_S1D_vS1E_EENS_8epilogue10collective18CollectiveEpilogueINS1G_23Sm100TmaWarpSpecializedILi4ELi2ELi64ELb0ELb0EEEJSH_NS5_IJNSW_ISE_SB_EENSW_ISG_SB_EEEEESI_SJ_SI_SJ_NS1G_6fusion15FusionCallbacksIS1K_NS1O_17LinearCombinationISI_fSI_fLNS_15FloatRoundStyleE2EEESH_S1N_JEEENS4_5SM1004TMEM4LOAD26SM100_TMEM_LOAD_32dp32b64xES13_S1D_NS4_39AutoVectorizingCopyWithAssumedAlignmentILi128EEENS4_14SM90_TMA_STOREES1D_S1Z_S1Z_EEEvvEEEEvNT_6ParamsE) ;  /* 0xffffff4002b47950 */ /* 0x000fea0003c3ffff */
        .weak           $__internal_1_$__cuda_sm10x_tcgen05_guardrail_trap_phase_invalid_during_alloc
        .type           $__internal_1_$__cuda_sm10x_tcgen05_guardrail_trap_phase_invalid_during_alloc,@function
        .size           $__internal_1_$__cuda_sm10x_tcgen05_guardrail_trap_phase_invalid_during_alloc,($__internal_2_$__cuda_sm10x_tcgen05_guardrail_trap_unallocated_columns_being_dealloced - $__internal_1_$__cuda_sm10x_tcgen05_guardrail_trap_phase_invalid_during_alloc)
$__internal_1_$__cuda_sm10x_tcgen05_guardrail_trap_phase_invalid_during_alloc:
[----:B------:R-:W-:Y:S05]  /*bd30*/  BPT.TRAP 0x1 ;  /* 0x000000040000795c */ /* 0x000fea0000300000 */
[----:B------:R-:W-:-:S04]  /*bd40*/  MOV R3, 0x0 ;  /* 0x0000000000037802 */ /* 0x000fc80000000f00 */
[----:B------:R-:W-:Y:S05]  /*bd50*/  RET.REL.NODEC R2 `(_ZN7cutlass13device_kernelINS_4gemm6kernel13GemmUniversalIN4cute5tupleIJiiiiEEENS1_10collective13CollectiveMmaINS1_35MainloopSm100TmaUmmaWarpSpecializedILi7ELi2ELi2ENS5_IJNS4_1CILi1EEESB_SB_EEEEENS5_IJNSA_ILi128EEENSA_ILi256EEENSA_ILi64EEEEEENS_12float_e4m3_tENS5_IJlSB_lEEESI_SJ_NS4_8TiledMMAINS4_8MMA_AtomIJNS4_10MMA_TraitsINS4_19SM100_MMA_F8F6F4_SSEJSI_SI_fSE_SF_NS4_17integral_constantINS4_4UMMA5MajorELSQ_0EEESR_NSO_INSP_7ScaleInELSS_0EEEST_EEEEEENS4_6LayoutISC_NS5_IJNSA_ILi0EEESX_SX_EEEEENS5_IJNS4_10UnderscoreES10_S10_EEEEENS4_13SM90_TMA_LOADENS4_14ComposedLayoutINS4_7SwizzleILi2ELi4ELi3EEENS4_18smem_ptr_flag_bitsILi8EEENSW_INS5_IJNSA_ILi8EEESG_EEENS5_IJSG_SB_EEEEEEEvNS4_8identityES13_S1D_vS1E_EENS_8epilogue10collective18CollectiveEpilogueINS1G_23Sm100TmaWarpSpecializedILi4ELi2ELi64ELb0ELb0EEEJSH_NS5_IJNSW_ISE_SB_EENSW_ISG_SB_EEEEESI_SJ_SI_SJ_NS1G_6fusion15FusionCallbacksIS1K_NS1O_17LinearCombinationISI_fSI_fLNS_15FloatRoundStyleE2EEESH_S1N_JEEENS4_5SM1004TMEM4LOAD26SM100_TMEM_LOAD_32dp32b64xES13_S1D_NS4_39AutoVectorizingCopyWithAssumedAlignmentILi128EEENS4_14SM90_TMA_STOREES1D_S1Z_S1Z_EEEvvEEEEvNT_6ParamsE) ;  /* 0xffffff4002a87950 */ /* 0x000fea0003c3ffff */
        .weak           $__internal_2_$__cuda_sm10x_tcgen05_guardrail_trap_unallocated_columns_being_dealloced
        .type           $__internal_2_$__cuda_sm10x_tcgen05_guardrail_trap_unallocated_columns_being_dealloced,@function
        .size           $__internal_2_$__cuda_sm10x_tcgen05_guardrail_trap_unallocated_columns_being_dealloced,(.L_x_176 - $__internal_2_$__cuda_sm10x_tcgen05_guardrail_trap_unallocated_columns_being_dealloced)
$__internal_2_$__cuda_sm10x_tcgen05_guardrail_trap_unallocated_columns_being_dealloced:
[----:B------:R-:W-:Y:S05]  /*bd60*/  BPT.TRAP 0x1 ;  /* 0x000000040000795c */ /* 0x000fea0000300000 */
[----:B------:R-:W-:-:S04]  /*bd70*/  HFMA2 R3, -RZ, RZ, 0, 0 ;  /* 0x00000000ff037431 */ /* 0x000fc800000001ff */
[----:B------:R-:W-:Y:S05]  /*bd80*/  RET.REL.NODEC R2 `(_ZN7cutlass13device_kernelINS_4gemm6kernel13GemmUniversalIN4cute5tupleIJiiiiEEENS1_10collective13CollectiveMmaINS1_35MainloopSm100TmaUmmaWarpSpecializedILi7ELi2ELi2ENS5_IJNS4_1CILi1EEESB_SB_EEEEENS5_IJNSA_ILi128EEENSA_ILi256EEENSA_ILi64EEEEEENS_12float_e4m3_tENS5_IJlSB_lEEESI_SJ_NS4_8TiledMMAINS4_8MMA_AtomIJNS4_10MMA_TraitsINS4_19SM100_MMA_F8F6F4_SSEJSI_SI_fSE_SF_NS4_17integral_constantINS4_4UMMA5MajorELSQ_0EEESR_NSO_INSP_7ScaleInELSS_0EEEST_EEEEEENS4_6LayoutISC_NS5_IJNSA_ILi0EEESX_SX_EEEEENS5_IJNS4_10UnderscoreES10_S10_EEEEENS4_13SM90_TMA_LOADENS4_14ComposedLayoutINS4_7SwizzleILi2ELi4ELi3EEENS4_18smem_ptr_flag_bitsILi8EEENSW_INS5_IJNSA_ILi8EEESG_EEENS5_IJSG_SB_EEEEEEEvNS4_8identityES13_S1D_vS1E_EENS_8epilogue10collective18CollectiveEpilogueINS1G_23Sm100TmaWarpSpecializedILi4ELi2ELi64ELb0ELb0EEEJSH_NS5_IJNSW_ISE_SB_EENSW_ISG_SB_EEEEESI_SJ_SI_SJ_NS1G_6fusion15FusionCallbacksIS1K_NS1O_17LinearCombinationISI_fSI_fLNS_15FloatRoundStyleE2EEESH_S1N_JEEENS4_5SM1004TMEM4LOAD26SM100_TMEM_LOAD_32dp32b64xES13_S1D_NS4_39AutoVectorizingCopyWithAssumedAlignmentILi128EEENS4_14SM90_TMA_STOREES1D_S1Z_S1Z_EEEvvEEEEvNT_6ParamsE) ;  /* 0xffffff40029c7950 */ /* 0x000fea0003c3ffff */
.L_x_175:
[----:B------:R-:W-:-:S00]  /*bd90*/  BRA `(.L_x_175) ;  /* 0xfffffffc00fc7947 */ /* 0x000fc0000383ffff */
[----:B------:R-:W-:-:S00]  /*bda0*/  NOP ;  /* 0x0000000000007918 */ /* 0x000fc00000000000 */
        /* <DEDUP_REMOVED lines=13> */
.L_x_176:


//--------------------- .nv.global.init           --------------------------
	.section	.nv.global.init,"aw",@progbits
.nv.global.init:
	.type		$str$27,@object
	.size		$str$27,($str$28 - $str$27)
$str$27:
        /*0000*/ 	.byte	0x28, 0x61, 0x64, 0x64, 0x72, 0x65, 0x73, 0x73, 0x20, 0x26, 0x20, 0x6d, 0x61, 0x73, 0x6b, 0x29
        /*0010*/ 	.byte	0x20, 0x3d, 0x3d, 0x20, 0x30, 0x00
	.type		$str$28,@object
	.size		$str$28,($str$26 - $str$28)
$str$28:
        /*0016*/ 	.byte	0x2f, 0x74, 0x6d, 0x70, 0x2f, 0x63, 0x75, 0x74, 0x6c, 0x61, 0x73, 0x73, 0x5f, 0x73, 0x77, 0x65
        /*0026*/ 	.byte	0x65, 0x70, 0x5f, 0x73, 0x72, 0x63, 0x2f, 0x69, 0x6e, 0x63, 0x6c, 0x75, 0x64, 0x65, 0x2f, 0x63
        /*0036*/ 	.byte	0x75, 0x74, 0x65, 0x2f, 0x70, 0x6f, 0x69, 0x6e, 0x74, 0x65, 0x72, 0x5f, 0x66, 0x6c, 0x61, 0x67
        /*0046*/ 	.byte	0x67, 0x65, 0x64, 0x2e, 0x68, 0x70, 0x70, 0x00
	.type		$str$26,@object
	.size		$str$26,($str$25 - $str$26)
$str$26:
        /*004e*/ 	.byte	0x2f, 0x74, 0x6d, 0x70, 0x2f, 0x63, 0x75, 0x74, 0x6c, 0x61, 0x73, 0x73, 0x5f, 0x73, 0x77, 0x65
        /*005e*/ 	.byte	0x65, 0x70, 0x5f, 0x73, 0x72, 0x63, 0x2f, 0x69, 0x6e, 0x63, 0x6c, 0x75, 0x64, 0x65, 0x2f, 0x63
        /*006e*/ 	.byte	0x75, 0x74, 0x65, 0x2f, 0x61, 0x74, 0x6f, 0x6d, 0x2f, 0x63, 0x6f, 0x70, 0x79, 0x5f, 0x74, 0x72
        /*007e*/ 	.byte	0x61, 0x69, 0x74, 0x73, 0x5f, 0x73, 0x6d, 0x31, 0x30, 0x30, 0x2e, 0x68, 0x70, 0x70, 0x00
	.type		$str$25,@object
	.size		$str$25,(__unnamed_1 - $str$25)
$str$25:
        /*008d*/ 	.byte	0x28, 0x28, 0x75, 0x69, 0x6e, 0x74, 0x33, 0x32, 0x5f, 0x74, 0x28, 0x74, 0x68, 0x72, 0x65, 0x61
        /*009d*/ 	.byte	0x64, 0x49, 0x64, 0x78, 0x2e, 0x78, 0x29, 0x20, 0x2f, 0x20, 0x33, 0x32, 0x29, 0x20, 0x25, 0x20
        /*00ad*/ 	.byte	0x34, 0x29, 0x20, 0x3d, 0x3d, 0x20, 0x28, 0x28, 0x28, 0x74, 0x6d, 0x65, 0x6d, 0x5f, 0x61, 0x64
        /*00bd*/ 	.byte	0x64, 0x72, 0x20, 0x3e, 0x3e, 0x20, 0x31, 0x36, 0x29, 0x20, 0x2f, 0x20, 0x33, 0x32, 0x29, 0x20
        /*00cd*/ 	.byte	0x25, 0x20, 0x34, 0x29, 0x00
	.type		__unnamed_1,@object
	.size		__unnamed_1,(__unnamed_2 - __unnamed_1)
__unnamed_1:
        /*00d2*/ 	.byte	0x61, 0x75, 0x74, 0x6f, 0x20, 0x63, 0x75, 0x74, 0x65, 0x3a, 0x3a, 0x61, 0x73, 0x5f, 0x70, 0x6f
        /* <DEDUP_REMOVED lines=24> */
        /*0262*/ 	.byte	0x43, 0x3c, 0x38, 0x31, 0x39, 0x32, 0x3e, 0x3e, 0x3e, 0x3e, 0x5d, 0x00
	.type		__unnamed_2,@object
	.size		__unnamed_2,(__unnamed_3 - __unnamed_2)
__unnamed_2:
        /* <DEDUP_REMOVED lines=26> */
	.type		__unnamed_3,@object
	.size		__unnamed_3,(.L_3 - __unnamed_3)
__unnamed_3:
        /* <DEDUP_REMOVED lines=42> */
        /*06aa*/ 	.byte	0x3e, 0x3e, 0x3e, 0x3e, 0x5d, 0x00
.L_3:


//--------------------- .nv.shared._ZN7cutlass13device_kernelINS_4gemm6kernel13GemmUniversalIN4cute5tupleIJiiiiEEENS1_10collective13CollectiveMmaINS1_35MainloopSm100TmaUmmaWarpSpecializedILi7ELi2ELi2ENS5_IJNS4_1CILi1EEESB_SB_EEEEENS5_IJNSA_ILi128EEENSA_ILi256EEENSA_ILi64EEEEEENS_12float_e4m3_tENS5_IJlSB_lEEESI_SJ_NS4_8TiledMMAINS4_8MMA_AtomIJNS4_10MMA_TraitsINS4_19SM100_MMA_F8F6F4_SSEJSI_SI_fSE_SF_NS4_17integral_constantINS4_4UMMA5MajorELSQ_0EEESR_NSO_INSP_7ScaleInELSS_0EEEST_EEEEEENS4_6LayoutISC_NS5_IJNSA_ILi0EEESX_SX_EEEEENS5_IJNS4_10UnderscoreES10_S10_EEEEENS4_13SM90_TMA_LOADENS4_14ComposedLayoutINS4_7SwizzleILi2ELi4ELi3EEENS4_18smem_ptr_flag_bitsILi8EEENSW_INS5_IJNSA_ILi8EEESG_EEENS5_IJSG_SB_EEEEEEEvNS4_8identityES13_S1D_vS1E_EENS_8epilogue10collective18CollectiveEpilogueINS1G_23Sm100TmaWarpSpecializedILi4ELi2ELi64ELb0ELb0EEEJSH_NS5_IJNSW_ISE_SB_EENSW_ISG_SB_EEEEESI_SJ_SI_SJ_NS1G_6fusion15FusionCallbacksIS1K_NS1O_17LinearCombinationISI_fSI_fLNS_15FloatRoundStyleE2EEESH_S1N_JEEENS4_5SM1004TMEM4LOAD26SM100_TMEM_LOAD_32dp32b64xES13_S1D_NS4_39AutoVectorizingCopyWithAssumedAlignmentILi128EEENS4_14SM90_TMA_STOREES1D_S1Z_S1Z_EEEvvEEEEvNT_6ParamsE --------------------------
	.section	.nv.shared._ZN7cutlass13device_kernelINS_4gemm6kernel13GemmUniversalIN4cute5tupleIJiiiiEEENS1_10collective13CollectiveMmaINS1_35MainloopSm100TmaUmmaWarpSpecializedILi7ELi2ELi2ENS5_IJNS4_1CILi1EEESB_SB_EEEEENS5_IJNSA_ILi128EEENSA_ILi256EEENSA_ILi64EEEEEENS_12float_e4m3_tENS5_IJlSB_lEEESI_SJ_NS4_8TiledMMAINS4_8MMA_AtomIJNS4_10MMA_TraitsINS4_19SM100_MMA_F8F6F4_SSEJSI_SI_fSE_SF_NS4_17integral_constantINS4_4UMMA5MajorELSQ_0EEESR_NSO_INSP_7ScaleInELSS_0EEEST_EEEEEENS4_6LayoutISC_NS5_IJNSA_ILi0EEESX_SX_EEEEENS5_IJNS4_10UnderscoreES10_S10_EEEEENS4_13SM90_TMA_LOADENS4_14ComposedLayoutINS4_7SwizzleILi2ELi4ELi3EEENS4_18smem_ptr_flag_bitsILi8EEENSW_INS5_IJNSA_ILi8EEESG_EEENS5_IJSG_SB_EEEEEEEvNS4_8identityES13_S1D_vS1E_EENS_8epilogue10collective18CollectiveEpilogueINS1G_23Sm100TmaWarpSpecializedILi4ELi2ELi64ELb0ELb0EEEJSH_NS5_IJNSW_ISE_SB_EENSW_ISG_SB_EEEEESI_SJ_SI_SJ_NS1G_6fusion15FusionCallbacksIS1K_NS1O_17LinearCombinationISI_fSI_fLNS_15FloatRoundStyleE2EEESH_S1N_JEEENS4_5SM1004TMEM4LOAD26SM100_TMEM_LOAD_32dp32b64xES13_S1D_NS4_39AutoVectorizingCopyWithAssumedAlignmentILi128EEENS4_14SM90_TMA_STOREES1D_S1Z_S1Z_EEEvvEEEEvNT_6ParamsE,"aw",@nobits
	.sectionflags	@""
	.align	16
	.zero		1024


//--------------------- .nv.shared.reserved.0     --------------------------
	.section	.nv.shared.reserved.0,"aw",@nobits
	.weak		__nv_reservedSMEM_offset_0_alias
	.size		__nv_reservedSMEM_offset_0_alias, 0, 64
	.other		__nv_reservedSMEM_offset_0_alias,@"STO_CUDA_RESERVED_SHARED STV_DEFAULT"
__nv_reservedSMEM_offset_0_alias:
	.zero		0
.nv.shared.reserved.0:
	.zero		64
	.weak		__nv_reservedSMEM_tcgen05_partition
	.type		__nv_reservedSMEM_tcgen05_partition,@object
	.size		__nv_reservedSMEM_tcgen05_partition,(.L_0 - __nv_reservedSMEM_tcgen05_partition)
__nv_reservedSMEM_tcgen05_partition:
	.zero		32
.L_0:


//--------------------- .nv.global                --------------------------
	.section	.nv.global,"aw",@nobits
.nv.global:
	.type		_ZN39_INTERNAL_08ea4a62_4_k_cu_fbe4b8b9_28454cute1_E,@object
	.size		_ZN39_INTERNAL_08ea4a62_4_k_cu_fbe4b8b9_28454cute1_E,(_ZN39_INTERNAL_08ea4a62_4_k_cu_fbe4b8b9_28454cuda3std3__45__cpo6cbeginE - _ZN39_INTERNAL_08ea4a62_4_k_cu_fbe4b8b9_28454cute1_E)
_ZN39_INTERNAL_08ea4a62_4_k_cu_fbe4b8b9_28454cute1_E:
	.zero		1
	.type		_ZN39_INTERNAL_08ea4a62_4_k_cu_fbe4b8b9_28454cuda3std3__45__cpo6cbeginE,@object
	.size		_ZN39_INTERNAL_08ea4a62_4_k_cu_fbe4b8b9_28454cuda3std3__45__cpo6cbeginE,(_ZN39_INTERNAL_08ea4a62_4_k_cu_fbe4b8b9_28454cuda3std3__48in_placeE - _ZN39_INTERNAL_08ea4a62_4_k_cu_fbe4b8b9_28454cuda3std3__45__cpo6cbeginE)
_ZN39_INTERNAL_08ea4a62_4_k_cu_fbe4b8b9_28454cuda3std3__45__cpo6cbeginE:
	.zero		1
	.type		_ZN39_INTERNAL_08ea4a62_4_k_cu_fbe4b8b9_28454cuda3std3__48in_placeE,@object
	.size		_ZN39_INTERNAL_08ea4a62_4_k_cu_fbe4b8b9_28454cuda3std3__48in_placeE,(_ZN39_INTERNAL_08ea4a62_4_k_cu_fbe4b8b9_28454cuda3std6ranges3__45__cpo9iter_moveE - _ZN39_INTERNAL_08ea4a62_4_k_cu_fbe4b8b9_28454cuda3std3__48in_placeE)
_ZN39_INTERNAL_08ea4a62_4_k_cu_fbe4b8b9_28454cuda3std3__48in_placeE:
	.zero		1
	.type		_ZN39_INTERNAL_08ea4a62_4_k_cu_fbe4b8b9_28454cuda3std6ranges3__45__cpo9iter_moveE,@object
	.size		_ZN39_INTERNAL_08ea4a62_4_k_cu_fbe4b8b9_28454cuda3std6ranges3__45__cpo9iter_moveE,(_ZN39_INTERNAL_08ea4a62_4_k_cu_fbe4b8b9_28454cuda3std3__45__cpo5beginE - _ZN39_INTERNAL_08ea4a62_4_k_cu_fbe4b8b9_28454cuda3std6ranges3__45__cpo9iter_moveE)
_ZN39_INTERNAL_08ea4a62_4_k_cu_fbe4b8b9_28454cuda3std6ranges3__45__cpo9iter_moveE:
	.zero		1
	.type		_ZN39_INTERNAL_08ea4a62_4_k_cu_fbe4b8b9_28454cuda3std3__45__cpo5beginE,@object
	.size		_ZN39_INTERNAL_08ea4a62_4_k_cu_fbe4b8b9_28454cuda3std3__45__cpo5beginE,(_ZN39_INTERNAL_08ea4a62_4_k_cu_fbe4b8b9_28454cuda3std3__441_GLOBAL__N__08ea4a62_4_k_cu_fbe4b8b9_28456ignoreE - _ZN39_INTERNAL_08ea4a62_4_k_cu_fbe4b8b9_28454cuda3std3__45__cpo5beginE)
_ZN39_INTERNAL_08ea4a62_4_k_cu_fbe4b8b9_28454cuda3std3__45__cpo5beginE:
	.zero		1
	.type		_ZN39_INTERNAL_08ea4a62_4_k_cu_fbe4b8b9_28454cuda3std3__441_GLOBAL__N__08ea4a62_4_k_cu_fbe4b8b9_28456ignoreE,@object
	.size		_ZN39_INTERNAL_08ea4a62_4_k_cu_fbe4b8b9_28454cuda3std3__441_GLOBAL__N__08ea4a62_4_k_cu_fbe4b8b9_28456ignoreE,(_ZN39_INTERNAL_08ea4a62_4_k_cu_fbe4b8b9_28454cute7productE - _ZN39_INTERNAL_08ea4a62_4_k_cu_fbe4b8b9_28454cuda3std3__441_GLOBAL__N__08ea4a62_4_k_cu_fbe4b8b9_28456ignoreE)
_ZN39_INTERNAL_08ea4a62_4_k_cu_fbe4b8b9_28454cuda3std3__441_GLOBAL__N__08ea4a62_4_k_cu_fbe4b8b9_28456ignoreE:
	.zero		1
	.type		_ZN39_INTERNAL_08ea4a62_4_k_cu_fbe4b8b9_28454cute7productE,@object
	.size		_ZN39_INTERNAL_08ea4a62_4_k_cu_fbe4b8b9_28454cute7productE,(_ZN39_INTERNAL_08ea4a62_4_k_cu_fbe4b8b9_28454cuda3std3__45__cpo3endE - _ZN39_INTERNAL_08ea4a62_4_k_cu_fbe4b8b9_28454cute7productE)
_ZN39_INTERNAL_08ea4a62_4_k_cu_fbe4b8b9_28454cute7productE:
	.zero		1
	.type		_ZN39_INTERNAL_08ea4a62_4_k_cu_fbe4b8b9_28454cuda3std3__45__cpo3endE,@object
	.size		_ZN39_INTERNAL_08ea4a62_4_k_cu_fbe4b8b9_28454cuda3std3__45__cpo3endE,(_ZN39_INTERNAL_08ea4a62_4_k_cu_fbe4b8b9_28454cuda3std3__419piecewise_constructE - _ZN39_INTERNAL_08ea4a62_4_k_cu_fbe4b8b9_28454cuda3std3__45__cpo3endE)
_ZN39_INTERNAL_08ea4a62_4_k_cu_fbe4b8b9_28454cuda3std3__45__cpo3endE:
	.zero		1
	.type		_ZN39_INTERNAL_08ea4a62_4_k_cu_fbe4b8b9_28454cuda3std3__419piecewise_constructE,@object
	.size		_ZN39_INTERNAL_08ea4a62_4_k_cu_fbe4b8b9_28454cuda3std3__419piecewise_constructE,(_ZN39_INTERNAL_08ea4a62_4_k_cu_fbe4b8b9_28454cuda3std3__45__cpo4cendE - _ZN39_INTERNAL_08ea4a62_4_k_cu_fbe4b8b9_28454cuda3std3__419piecewise_constructE)
_ZN39_INTERNAL_08ea4a62_4_k_cu_fbe4b8b9_28454cuda3std3__419piecewise_constructE:
	.zero		1
	.type		_ZN39_INTERNAL_08ea4a62_4_k_cu_fbe4b8b9_28454cuda3std3__45__cpo4cendE,@object
	.size		_ZN39_INTERNAL_08ea4a62_4_k_cu_fbe4b8b9_28454cuda3std3__45__cpo4cendE,(_ZN39_INTERNAL_08ea4a62_4_k_cu_fbe4b8b9_28454cuda3std6ranges3__45__cpo4swapE - _ZN39_INTERNAL_08ea4a62_4_k_cu_fbe4b8b9_28454cuda3std3__45__cpo4cendE)
_ZN39_INTERNAL_08ea4a62_4_k_cu_fbe4b8b9_28454cuda3std3__45__cpo4cendE:
	.zero		1
	.type		_ZN39_INTERNAL_08ea4a62_4_k_cu_fbe4b8b9_28454cuda3std6ranges3__45__cpo4swapE,@object
	.size		_ZN39_INTERNAL_08ea4a62_4_k_cu_fbe4b8b9_28454cuda3std6ranges3__45__cpo4swapE,(.L_11 - _ZN39_INTERNAL_08ea4a62_4_k_cu_fbe4b8b9_28454cuda3std6ranges3__45__cpo4swapE)
_ZN39_INTERNAL_08ea4a62_4_k_cu_fbe4b8b9_28454cuda3std6ranges3__45__cpo4swapE:
	.zero		1
.L_11:


//--------------------- .nv.constant0._ZN7cutlass13device_kernelINS_4gemm6kernel13GemmUniversalIN4cute5tupleIJiiiiEEENS1_10collective13CollectiveMmaINS1_35MainloopSm100TmaUmmaWarpSpecializedILi7ELi2ELi2ENS5_IJNS4_1CILi1EEESB_SB_EEEEENS5_IJNSA_ILi128EEENSA_ILi256EEENSA_ILi64EEEEEENS_12float_e4m3_tENS5_IJlSB_lEEESI_SJ_NS4_8TiledMMAINS4_8MMA_AtomIJNS4_10MMA_TraitsINS4_19SM100_MMA_F8F6F4_SSEJSI_SI_fSE_SF_NS4_17integral_constantINS4_4UMMA5MajorELSQ_0EEESR_NSO_INSP_7ScaleInELSS_0EEEST_EEEEEENS4_6LayoutISC_NS5_IJNSA_ILi0EEESX_SX_EEEEENS5_IJNS4_10UnderscoreES10_S10_EEEEENS4_13SM90_TMA_LOADENS4_14ComposedLayoutINS4_7SwizzleILi2ELi4ELi3EEENS4_18smem_ptr_flag_bitsILi8EEENSW_INS5_IJNSA_ILi8EEESG_EEENS5_IJSG_SB_EEEEEEEvNS4_8identityES13_S1D_vS1E_EENS_8epilogue10collective18CollectiveEpilogueINS1G_23Sm100TmaWarpSpecializedILi4ELi2ELi64ELb0ELb0EEEJSH_NS5_IJNSW_ISE_SB_EENSW_ISG_SB_EEEEESI_SJ_SI_SJ_NS1G_6fusion15FusionCallbacksIS1K_NS1O_17LinearCombinationISI_fSI_fLNS_15FloatRoundStyleE2EEESH_S1N_JEEENS4_5SM1004TMEM4LOAD26SM100_TMEM_LOAD_32dp32b64xES13_S1D_NS4_39AutoVectorizingCopyWithAssumedAlignmentILi128EEENS4_14SM90_TMA_STOREES1D_S1Z_S1Z_EEEvvEEEEvNT_6ParamsE --------------------------
	.section	.nv.constant0._ZN7cutlass13device_kernelINS_4gemm6kernel13GemmUniversalIN4cute5tupleIJiiiiEEENS1_10collective13CollectiveMmaINS1_35MainloopSm100TmaUmmaWarpSpecializedILi7ELi2ELi2ENS5_IJNS4_1CILi1EEESB_SB_EEEEENS5_IJNSA_ILi128EEENSA_ILi256EEENSA_ILi64EEEEEENS_12float_e4m3_tENS5_IJlSB_lEEESI_SJ_NS4_8TiledMMAINS4_8MMA_AtomIJNS4_10MMA_TraitsINS4_19SM100_MMA_F8F6F4_SSEJSI_SI_fSE_SF_NS4_17integral_constantINS4_4UMMA5MajorELSQ_0EEESR_NSO_INSP_7ScaleInELSS_0EEEST_EEEEEENS4_6LayoutISC_NS5_IJNSA_ILi0EEESX_SX_EEEEENS5_IJNS4_10UnderscoreES10_S10_EEEEENS4_13SM90_TMA_LOADENS4_14ComposedLayoutINS4_7SwizzleILi2ELi4ELi3EEENS4_18smem_ptr_flag_bitsILi8EEENSW_INS5_IJNSA_ILi8EEESG_EEENS5_IJSG_SB_EEEEEEEvNS4_8identityES13_S1D_vS1E_EENS_8epilogue10collective18CollectiveEpilogueINS1G_23Sm100TmaWarpSpecializedILi4ELi2ELi64ELb0ELb0EEEJSH_NS5_IJNSW_ISE_SB_EENSW_ISG_SB_EEEEESI_SJ_SI_SJ_NS1G_6fusion15FusionCallbacksIS1K_NS1O_17LinearCombinationISI_fSI_fLNS_15FloatRoundStyleE2EEESH_S1N_JEEENS4_5SM1004TMEM4LOAD26SM100_TMEM_LOAD_32dp32b64xES13_S1D_NS4_39AutoVectorizingCopyWithAssumedAlignmentILi128EEENS4_14SM90_TMA_STOREES1D_S1Z_S1Z_EEEvvEEEEvNT_6ParamsE,"a",@progbits
	.sectionflags	@""
	.align	4
.nv.constant0._ZN7cutlass13device_kernelINS_4gemm6kernel13GemmUniversalIN4cute5tupleIJiiiiEEENS1_10collective13CollectiveMmaINS1_35MainloopSm100TmaUmmaWarpSpecializedILi7ELi2ELi2ENS5_IJNS4_1CILi1EEESB_SB_EEEEENS5_IJNSA_ILi128EEENSA_ILi256EEENSA_ILi64EEEEEENS_12float_e4m3_tENS5_IJlSB_lEEESI_SJ_NS4_8TiledMMAINS4_8MMA_AtomIJNS4_10MMA_TraitsINS4_19SM100_MMA_F8F6F4_SSEJSI_SI_fSE_SF_NS4_17integral_constantINS4_4UMMA5MajorELSQ_0EEESR_NSO_INSP_7ScaleInELSS_0EEEST_EEEEEENS4_6LayoutISC_NS5_IJNSA_ILi0EEESX_SX_EEEEENS5_IJNS4_10UnderscoreES10_S10_EEEEENS4_13SM90_TMA_LOADENS4_14ComposedLayoutINS4_7SwizzleILi2ELi4ELi3EEENS4_18smem_ptr_flag_bitsILi8EEENSW_INS5_IJNSA_ILi8EEESG_EEENS5_IJSG_SB_EEEEEEEvNS4_8identityES13_S1D_vS1E_EENS_8epilogue10collective18CollectiveEpilogueINS1G_23Sm100TmaWarpSpecializedILi4ELi2ELi64ELb0ELb0EEEJSH_NS5_IJNSW_ISE_SB_EENSW_ISG_SB_EEEEESI_SJ_SI_SJ_NS1G_6fusion15FusionCallbacksIS1K_NS1O_17LinearCombinationISI_fSI_fLNS_15FloatRoundStyleE2EEESH_S1N_JEEENS4_5SM1004TMEM4LOAD26SM100_TMEM_LOAD_32dp32b64xES13_S1D_NS4_39AutoVectorizingCopyWithAssumedAlignmentILi128EEENS4_14SM90_TMA_STOREES1D_S1Z_S1Z_EEEvvEEEEvNT_6ParamsE:
	.zero		2944


//--------------------- SYMBOLS --------------------------

	.type		.nv.reservedSmem.offset0,@object
	.size		.nv.reservedSmem.offset0,0x4
	.type		.nv.reservedSmem.cap,@object
	.size		.nv.reservedSmem.cap,0x4
	.type		__assertfail,@function
